//
// Generated by NVIDIA NVVM Compiler
//
// Compiler Build ID: CL-36424714
// Cuda compilation tools, release 13.0, V13.0.88
// Based on NVVM 20.0.0
//

.version 9.0
.target sm_100
.address_size 64

	// .globl	_Z16conv2d_kernel_v1PKfS0_S0_Pfiiiiiiii
// _ZZ16conv2d_kernel_v1PKfS0_S0_PfiiiiiiiiE6s_tile has been demoted

.visible .entry _Z16conv2d_kernel_v1PKfS0_S0_Pfiiiiiiii(
	.param .u64 .ptr .align 1 _Z16conv2d_kernel_v1PKfS0_S0_Pfiiiiiiii_param_0,
	.param .u64 .ptr .align 1 _Z16conv2d_kernel_v1PKfS0_S0_Pfiiiiiiii_param_1,
	.param .u64 .ptr .align 1 _Z16conv2d_kernel_v1PKfS0_S0_Pfiiiiiiii_param_2,
	.param .u64 .ptr .align 1 _Z16conv2d_kernel_v1PKfS0_S0_Pfiiiiiiii_param_3,
	.param .u32 _Z16conv2d_kernel_v1PKfS0_S0_Pfiiiiiiii_param_4,
	.param .u32 _Z16conv2d_kernel_v1PKfS0_S0_Pfiiiiiiii_param_5,
	.param .u32 _Z16conv2d_kernel_v1PKfS0_S0_Pfiiiiiiii_param_6,
	.param .u32 _Z16conv2d_kernel_v1PKfS0_S0_Pfiiiiiiii_param_7,
	.param .u32 _Z16conv2d_kernel_v1PKfS0_S0_Pfiiiiiiii_param_8,
	.param .u32 _Z16conv2d_kernel_v1PKfS0_S0_Pfiiiiiiii_param_9,
	.param .u32 _Z16conv2d_kernel_v1PKfS0_S0_Pfiiiiiiii_param_10,
	.param .u32 _Z16conv2d_kernel_v1PKfS0_S0_Pfiiiiiiii_param_11
)
{
	.reg .pred 	%p<34>;
	.reg .b32 	%r<98>;
	.reg .b32 	%f<129>;
	.reg .b64 	%rd<24>;
	// demoted variable
	.shared .align 4 .b8 _ZZ16conv2d_kernel_v1PKfS0_S0_PfiiiiiiiiE6s_tile[400];
	ld.param.u64 	%rd5, [_Z16conv2d_kernel_v1PKfS0_S0_Pfiiiiiiii_param_0];
	ld.param.u64 	%rd8, [_Z16conv2d_kernel_v1PKfS0_S0_Pfiiiiiiii_param_1];
	ld.param.u64 	%rd7, [_Z16conv2d_kernel_v1PKfS0_S0_Pfiiiiiiii_param_3];
	ld.param.u32 	%r43, [_Z16conv2d_kernel_v1PKfS0_S0_Pfiiiiiiii_param_4];
	ld.param.u32 	%r44, [_Z16conv2d_kernel_v1PKfS0_S0_Pfiiiiiiii_param_5];
	ld.param.u32 	%r45, [_Z16conv2d_kernel_v1PKfS0_S0_Pfiiiiiiii_param_6];
	ld.param.u32 	%r46, [_Z16conv2d_kernel_v1PKfS0_S0_Pfiiiiiiii_param_8];
	ld.param.u32 	%r47, [_Z16conv2d_kernel_v1PKfS0_S0_Pfiiiiiiii_param_9];
	ld.param.u32 	%r48, [_Z16conv2d_kernel_v1PKfS0_S0_Pfiiiiiiii_param_10];
	ld.param.u32 	%r49, [_Z16conv2d_kernel_v1PKfS0_S0_Pfiiiiiiii_param_11];
	cvta.to.global.u64 	%rd1, %rd8;
	mov.u32 	%r1, %ctaid.x;
	mov.u32 	%r50, %ctaid.y;
	mov.u32 	%r51, %ctaid.z;
	mov.u32 	%r2, %tid.y;
	mov.u32 	%r3, %tid.z;
	shl.b32 	%r4, %r50, 3;
	add.s32 	%r5, %r4, %r2;
	shl.b32 	%r52, %r51, 3;
	add.s32 	%r6, %r52, %r3;
	setp.lt.s32 	%p3, %r43, 1;
	mov.f32 	%f126, 0f00000000;
	@%p3 bra 	$L__BB0_27;
	add.s32 	%r7, %r48, 7;
	sub.s32 	%r8, %r4, %r49;
	setp.lt.s32 	%p4, %r5, %r46;
	setp.lt.s32 	%p5, %r6, %r47;
	and.pred  	%p6, %p4, %p5;
	setp.gt.s32 	%p7, %r48, 0;
	and.pred  	%p1, %p6, %p7;
	mul.lo.s32 	%r9, %r43, %r1;
	and.b32  	%r10, %r48, 15;
	and.b32  	%r11, %r48, 7;
	and.b32  	%r12, %r48, 2147483632;
	and.b32  	%r13, %r48, 3;
	sub.s32 	%r14, %r6, %r49;
	cvta.to.global.u64 	%rd2, %rd5;
	mov.f32 	%f126, 0f00000000;
	mov.b32 	%r87, 0;
	not.pred 	%p19, %p1;
$L__BB0_2:
	setp.ge.s32 	%p8, %r2, %r7;
	@%p8 bra 	$L__BB0_10;
	mul.lo.s32 	%r16, %r87, %r44;
	mov.u32 	%r88, %r2;
$L__BB0_4:
	setp.ge.s32 	%p9, %r3, %r7;
	@%p9 bra 	$L__BB0_9;
	add.s32 	%r55, %r8, %r88;
	setp.gt.s32 	%p10, %r55, -1;
	setp.lt.s32 	%p11, %r55, %r44;
	and.pred  	%p2, %p10, %p11;
	add.s32 	%r56, %r55, %r16;
	shl.b32 	%r57, %r3, 2;
	mov.u32 	%r58, _ZZ16conv2d_kernel_v1PKfS0_S0_PfiiiiiiiiE6s_tile;
	add.s32 	%r59, %r58, %r57;
	mad.lo.s32 	%r91, %r88, 40, %r59;
	mad.lo.s32 	%r89, %r56, %r45, %r14;
	mov.u32 	%r90, %r14;
	mov.u32 	%r92, %r3;
$L__BB0_6:
	mul.wide.s32 	%rd9, %r89, 4;
	add.s64 	%rd3, %rd2, %rd9;
	setp.gt.s32 	%p12, %r90, -1;
	setp.lt.s32 	%p13, %r90, %r45;
	and.pred  	%p14, %p12, %p13;
	and.pred  	%p15, %p2, %p14;
	mov.f32 	%f117, 0f00000000;
	not.pred 	%p16, %p15;
	@%p16 bra 	$L__BB0_8;
	ld.global.nc.f32 	%f117, [%rd3];
$L__BB0_8:
	st.shared.f32 	[%r91], %f117;
	add.s32 	%r92, %r92, 8;
	add.s32 	%r91, %r91, 32;
	add.s32 	%r90, %r90, 8;
	add.s32 	%r89, %r89, 8;
	setp.lt.s32 	%p17, %r92, %r7;
	@%p17 bra 	$L__BB0_6;
$L__BB0_9:
	add.s32 	%r88, %r88, 8;
	setp.lt.s32 	%p18, %r88, %r7;
	@%p18 bra 	$L__BB0_4;
$L__BB0_10:
	bar.sync 	0;
	@%p19 bra 	$L__BB0_26;
	add.s32 	%r61, %r87, %r9;
	mul.lo.s32 	%r29, %r61, %r48;
	mov.b32 	%r93, 0;
$L__BB0_12:
	setp.lt.u32 	%p20, %r48, 16;
	add.s32 	%r63, %r93, %r2;
	mov.u32 	%r64, _ZZ16conv2d_kernel_v1PKfS0_S0_PfiiiiiiiiE6s_tile;
	mad.lo.s32 	%r31, %r63, 40, %r64;
	add.s32 	%r65, %r93, %r29;
	mul.lo.s32 	%r32, %r65, %r48;
	mov.b32 	%r96, 0;
	@%p20 bra 	$L__BB0_15;
	mov.b32 	%r94, 0;
$L__BB0_14:
	.pragma "nounroll";
	add.s32 	%r67, %r94, %r3;
	shl.b32 	%r68, %r67, 2;
	add.s32 	%r69, %r31, %r68;
	ld.shared.f32 	%f25, [%r69];
	add.s32 	%r70, %r94, %r32;
	mul.wide.s32 	%rd10, %r70, 4;
	add.s64 	%rd11, %rd1, %rd10;
	ld.global.nc.f32 	%f26, [%rd11];
	fma.rn.f32 	%f27, %f25, %f26, %f126;
	ld.shared.f32 	%f28, [%r69+4];
	ld.global.nc.f32 	%f29, [%rd11+4];
	fma.rn.f32 	%f30, %f28, %f29, %f27;
	ld.shared.f32 	%f31, [%r69+8];
	ld.global.nc.f32 	%f32, [%rd11+8];
	fma.rn.f32 	%f33, %f31, %f32, %f30;
	ld.shared.f32 	%f34, [%r69+12];
	ld.global.nc.f32 	%f35, [%rd11+12];
	fma.rn.f32 	%f36, %f34, %f35, %f33;
	ld.shared.f32 	%f37, [%r69+16];
	ld.global.nc.f32 	%f38, [%rd11+16];
	fma.rn.f32 	%f39, %f37, %f38, %f36;
	ld.shared.f32 	%f40, [%r69+20];
	ld.global.nc.f32 	%f41, [%rd11+20];
	fma.rn.f32 	%f42, %f40, %f41, %f39;
	ld.shared.f32 	%f43, [%r69+24];
	ld.global.nc.f32 	%f44, [%rd11+24];
	fma.rn.f32 	%f45, %f43, %f44, %f42;
	ld.shared.f32 	%f46, [%r69+28];
	ld.global.nc.f32 	%f47, [%rd11+28];
	fma.rn.f32 	%f48, %f46, %f47, %f45;
	ld.shared.f32 	%f49, [%r69+32];
	ld.global.nc.f32 	%f50, [%rd11+32];
	fma.rn.f32 	%f51, %f49, %f50, %f48;
	ld.shared.f32 	%f52, [%r69+36];
	ld.global.nc.f32 	%f53, [%rd11+36];
	fma.rn.f32 	%f54, %f52, %f53, %f51;
	ld.shared.f32 	%f55, [%r69+40];
	ld.global.nc.f32 	%f56, [%rd11+40];
	fma.rn.f32 	%f57, %f55, %f56, %f54;
	ld.shared.f32 	%f58, [%r69+44];
	ld.global.nc.f32 	%f59, [%rd11+44];
	fma.rn.f32 	%f60, %f58, %f59, %f57;
	ld.shared.f32 	%f61, [%r69+48];
	ld.global.nc.f32 	%f62, [%rd11+48];
	fma.rn.f32 	%f63, %f61, %f62, %f60;
	ld.shared.f32 	%f64, [%r69+52];
	ld.global.nc.f32 	%f65, [%rd11+52];
	fma.rn.f32 	%f66, %f64, %f65, %f63;
	ld.shared.f32 	%f67, [%r69+56];
	ld.global.nc.f32 	%f68, [%rd11+56];
	fma.rn.f32 	%f69, %f67, %f68, %f66;
	ld.shared.f32 	%f70, [%r69+60];
	ld.global.nc.f32 	%f71, [%rd11+60];
	fma.rn.f32 	%f126, %f70, %f71, %f69;
	add.s32 	%r94, %r94, 16;
	setp.ne.s32 	%p21, %r94, %r12;
	mov.u32 	%r96, %r12;
	@%p21 bra 	$L__BB0_14;
$L__BB0_15:
	setp.eq.s32 	%p22, %r10, 0;
	@%p22 bra 	$L__BB0_25;
	add.s32 	%r71, %r10, -1;
	setp.lt.u32 	%p23, %r71, 7;
	@%p23 bra 	$L__BB0_18;
	add.s32 	%r72, %r96, %r3;
	shl.b32 	%r73, %r72, 2;
	add.s32 	%r74, %r31, %r73;
	ld.shared.f32 	%f73, [%r74];
	add.s32 	%r75, %r96, %r32;
	mul.wide.s32 	%rd12, %r75, 4;
	add.s64 	%rd13, %rd1, %rd12;
	ld.global.nc.f32 	%f74, [%rd13];
	fma.rn.f32 	%f75, %f73, %f74, %f126;
	ld.shared.f32 	%f76, [%r74+4];
	ld.global.nc.f32 	%f77, [%rd13+4];
	fma.rn.f32 	%f78, %f76, %f77, %f75;
	ld.shared.f32 	%f79, [%r74+8];
	ld.global.nc.f32 	%f80, [%rd13+8];
	fma.rn.f32 	%f81, %f79, %f80, %f78;
	ld.shared.f32 	%f82, [%r74+12];
	ld.global.nc.f32 	%f83, [%rd13+12];
	fma.rn.f32 	%f84, %f82, %f83, %f81;
	ld.shared.f32 	%f85, [%r74+16];
	ld.global.nc.f32 	%f86, [%rd13+16];
	fma.rn.f32 	%f87, %f85, %f86, %f84;
	ld.shared.f32 	%f88, [%r74+20];
	ld.global.nc.f32 	%f89, [%rd13+20];
	fma.rn.f32 	%f90, %f88, %f89, %f87;
	ld.shared.f32 	%f91, [%r74+24];
	ld.global.nc.f32 	%f92, [%rd13+24];
	fma.rn.f32 	%f93, %f91, %f92, %f90;
	ld.shared.f32 	%f94, [%r74+28];
	ld.global.nc.f32 	%f95, [%rd13+28];
	fma.rn.f32 	%f126, %f94, %f95, %f93;
	add.s32 	%r96, %r96, 8;
$L__BB0_18:
	setp.eq.s32 	%p24, %r11, 0;
	@%p24 bra 	$L__BB0_25;
	add.s32 	%r76, %r11, -1;
	setp.lt.u32 	%p25, %r76, 3;
	@%p25 bra 	$L__BB0_21;
	add.s32 	%r77, %r96, %r3;
	shl.b32 	%r78, %r77, 2;
	add.s32 	%r79, %r31, %r78;
	ld.shared.f32 	%f97, [%r79];
	add.s32 	%r80, %r96, %r32;
	mul.wide.s32 	%rd14, %r80, 4;
	add.s64 	%rd15, %rd1, %rd14;
	ld.global.nc.f32 	%f98, [%rd15];
	fma.rn.f32 	%f99, %f97, %f98, %f126;
	ld.shared.f32 	%f100, [%r79+4];
	ld.global.nc.f32 	%f101, [%rd15+4];
	fma.rn.f32 	%f102, %f100, %f101, %f99;
	ld.shared.f32 	%f103, [%r79+8];
	ld.global.nc.f32 	%f104, [%rd15+8];
	fma.rn.f32 	%f105, %f103, %f104, %f102;
	ld.shared.f32 	%f106, [%r79+12];
	ld.global.nc.f32 	%f107, [%rd15+12];
	fma.rn.f32 	%f126, %f106, %f107, %f105;
	add.s32 	%r96, %r96, 4;
$L__BB0_21:
	setp.eq.s32 	%p26, %r13, 0;
	@%p26 bra 	$L__BB0_25;
	setp.eq.s32 	%p27, %r13, 1;
	add.s32 	%r81, %r96, %r3;
	shl.b32 	%r82, %r81, 2;
	add.s32 	%r40, %r31, %r82;
	ld.shared.f32 	%f108, [%r40];
	add.s32 	%r83, %r96, %r32;
	mul.wide.s32 	%rd16, %r83, 4;
	add.s64 	%rd4, %rd1, %rd16;
	ld.global.nc.f32 	%f109, [%rd4];
	fma.rn.f32 	%f126, %f108, %f109, %f126;
	@%p27 bra 	$L__BB0_25;
	setp.eq.s32 	%p28, %r13, 2;
	ld.shared.f32 	%f110, [%r40+4];
	ld.global.nc.f32 	%f111, [%rd4+4];
	fma.rn.f32 	%f126, %f110, %f111, %f126;
	@%p28 bra 	$L__BB0_25;
	ld.shared.f32 	%f112, [%r40+8];
	ld.global.nc.f32 	%f113, [%rd4+8];
	fma.rn.f32 	%f126, %f112, %f113, %f126;
$L__BB0_25:
	add.s32 	%r93, %r93, 1;
	setp.ne.s32 	%p29, %r93, %r48;
	@%p29 bra 	$L__BB0_12;
$L__BB0_26:
	bar.sync 	0;
	add.s32 	%r87, %r87, 1;
	setp.ne.s32 	%p30, %r87, %r43;
	@%p30 bra 	$L__BB0_2;
$L__BB0_27:
	setp.ge.s32 	%p31, %r5, %r46;
	setp.ge.s32 	%p32, %r6, %r47;
	or.pred  	%p33, %p31, %p32;
	@%p33 bra 	$L__BB0_29;
	ld.param.u64 	%rd23, [_Z16conv2d_kernel_v1PKfS0_S0_Pfiiiiiiii_param_2];
	cvta.to.global.u64 	%rd17, %rd23;
	mul.wide.u32 	%rd18, %r1, 4;
	add.s64 	%rd19, %rd17, %rd18;
	ld.global.nc.f32 	%f114, [%rd19];
	add.f32 	%f115, %f126, %f114;
	mad.lo.s32 	%r85, %r46, %r1, %r5;
	mad.lo.s32 	%r86, %r85, %r47, %r6;
	cvta.to.global.u64 	%rd20, %rd7;
	mul.wide.u32 	%rd21, %r86, 4;
	add.s64 	%rd22, %rd20, %rd21;
	st.global.f32 	[%rd22], %f115;
$L__BB0_29:
	ret;

}
	// .globl	_Z13conv2d_kernelPKfS0_S0_Pfiiiiiiii
.visible .entry _Z13conv2d_kernelPKfS0_S0_Pfiiiiiiii(
	.param .u64 .ptr .align 1 _Z13conv2d_kernelPKfS0_S0_Pfiiiiiiii_param_0,
	.param .u64 .ptr .align 1 _Z13conv2d_kernelPKfS0_S0_Pfiiiiiiii_param_1,
	.param .u64 .ptr .align 1 _Z13conv2d_kernelPKfS0_S0_Pfiiiiiiii_param_2,
	.param .u64 .ptr .align 1 _Z13conv2d_kernelPKfS0_S0_Pfiiiiiiii_param_3,
	.param .u32 _Z13conv2d_kernelPKfS0_S0_Pfiiiiiiii_param_4,
	.param .u32 _Z13conv2d_kernelPKfS0_S0_Pfiiiiiiii_param_5,
	.param .u32 _Z13conv2d_kernelPKfS0_S0_Pfiiiiiiii_param_6,
	.param .u32 _Z13conv2d_kernelPKfS0_S0_Pfiiiiiiii_param_7,
	.param .u32 _Z13conv2d_kernelPKfS0_S0_Pfiiiiiiii_param_8,
	.param .u32 _Z13conv2d_kernelPKfS0_S0_Pfiiiiiiii_param_9,
	.param .u32 _Z13conv2d_kernelPKfS0_S0_Pfiiiiiiii_param_10,
	.param .u32 _Z13conv2d_kernelPKfS0_S0_Pfiiiiiiii_param_11
)
{
	.reg .pred 	%p<95>;
	.reg .b32 	%r<82>;
	.reg .b32 	%f<122>;
	.reg .b64 	%rd<30>;

	ld.param.u64 	%rd11, [_Z13conv2d_kernelPKfS0_S0_Pfiiiiiiii_param_0];
	ld.param.u64 	%rd12, [_Z13conv2d_kernelPKfS0_S0_Pfiiiiiiii_param_1];
	ld.param.u64 	%rd10, [_Z13conv2d_kernelPKfS0_S0_Pfiiiiiiii_param_3];
	ld.param.u32 	%r30, [_Z13conv2d_kernelPKfS0_S0_Pfiiiiiiii_param_4];
	ld.param.u32 	%r31, [_Z13conv2d_kernelPKfS0_S0_Pfiiiiiiii_param_5];
	ld.param.u32 	%r32, [_Z13conv2d_kernelPKfS0_S0_Pfiiiiiiii_param_6];
	ld.param.u32 	%r37, [_Z13conv2d_kernelPKfS0_S0_Pfiiiiiiii_param_7];
	ld.param.u32 	%r38, [_Z13conv2d_kernelPKfS0_S0_Pfiiiiiiii_param_8];
	ld.param.u32 	%r34, [_Z13conv2d_kernelPKfS0_S0_Pfiiiiiiii_param_9];
	ld.param.u32 	%r35, [_Z13conv2d_kernelPKfS0_S0_Pfiiiiiiii_param_10];
	ld.param.u32 	%r36, [_Z13conv2d_kernelPKfS0_S0_Pfiiiiiiii_param_11];
	cvta.to.global.u64 	%rd1, %rd12;
	cvta.to.global.u64 	%rd2, %rd11;
	mov.u32 	%r1, %ctaid.x;
	mov.u32 	%r39, %ctaid.y;
	mov.u32 	%r40, %ntid.y;
	mov.u32 	%r41, %tid.y;
	mad.lo.s32 	%r42, %r39, %r40, %r41;
	mov.u32 	%r43, %ctaid.z;
	mov.u32 	%r44, %ntid.z;
	mov.u32 	%r45, %tid.z;
	mad.lo.s32 	%r3, %r43, %r44, %r45;
	setp.ge.s32 	%p2, %r1, %r37;
	setp.ge.s32 	%p3, %r42, %r38;
	or.pred  	%p4, %p2, %p3;
	setp.ge.s32 	%p5, %r3, %r34;
	or.pred  	%p6, %p4, %p5;
	mov.f32 	%f120, 0f00000000;
	@%p6 bra 	$L__BB1_49;
	setp.lt.s32 	%p7, %r30, 1;
	@%p7 bra 	$L__BB1_48;
	setp.lt.s32 	%p8, %r35, 1;
	sub.s32 	%r4, %r3, %r36;
	@%p8 bra 	$L__BB1_48;
	and.b32  	%r5, %r35, 7;
	and.b32  	%r6, %r35, 3;
	and.b32  	%r7, %r35, 2147483640;
	and.b32  	%r8, %r35, 1;
	mul.lo.s32 	%r9, %r30, %r1;
	sub.s32 	%r10, %r42, %r36;
	mov.f32 	%f120, 0f00000000;
	mov.b32 	%r76, 0;
$L__BB1_4:
	mul.lo.s32 	%r12, %r76, %r31;
	add.s32 	%r48, %r76, %r9;
	mul.lo.s32 	%r13, %r48, %r35;
	mov.b32 	%r77, 0;
$L__BB1_5:
	setp.lt.u32 	%p9, %r35, 8;
	add.s32 	%r50, %r10, %r77;
	setp.gt.s32 	%p10, %r50, -1;
	setp.lt.s32 	%p11, %r50, %r31;
	and.pred  	%p1, %p10, %p11;
	add.s32 	%r51, %r50, %r12;
	mul.lo.s32 	%r15, %r51, %r32;
	add.s32 	%r52, %r77, %r13;
	mul.lo.s32 	%r16, %r52, %r35;
	mov.b32 	%r80, 0;
	@%p9 bra 	$L__BB1_24;
	mov.b32 	%r78, 0;
$L__BB1_7:
	.pragma "nounroll";
	add.s32 	%r18, %r4, %r78;
	setp.gt.s32 	%p12, %r18, -1;
	setp.lt.s32 	%p13, %r18, %r32;
	and.pred  	%p14, %p12, %p13;
	and.pred  	%p15, %p1, %p14;
	add.s32 	%r54, %r18, %r15;
	mul.wide.s32 	%rd13, %r54, 4;
	add.s64 	%rd3, %rd2, %rd13;
	mov.f32 	%f99, 0f00000000;
	not.pred 	%p16, %p15;
	@%p16 bra 	$L__BB1_9;
	ld.global.f32 	%f99, [%rd3];
$L__BB1_9:
	add.s32 	%r55, %r78, %r16;
	mul.wide.s32 	%rd14, %r55, 4;
	add.s64 	%rd4, %rd1, %rd14;
	ld.global.f32 	%f63, [%rd4];
	fma.rn.f32 	%f6, %f99, %f63, %f120;
	add.s32 	%r56, %r18, 1;
	setp.gt.s32 	%p17, %r56, -1;
	setp.lt.s32 	%p18, %r56, %r32;
	and.pred  	%p19, %p17, %p18;
	and.pred  	%p20, %p1, %p19;
	mov.f32 	%f100, 0f00000000;
	not.pred 	%p21, %p20;
	@%p21 bra 	$L__BB1_11;
	ld.global.f32 	%f100, [%rd3+4];
$L__BB1_11:
	ld.global.f32 	%f65, [%rd4+4];
	fma.rn.f32 	%f9, %f100, %f65, %f6;
	add.s32 	%r57, %r18, 2;
	setp.gt.s32 	%p22, %r57, -1;
	setp.lt.s32 	%p23, %r57, %r32;
	and.pred  	%p24, %p22, %p23;
	and.pred  	%p25, %p1, %p24;
	mov.f32 	%f101, 0f00000000;
	not.pred 	%p26, %p25;
	@%p26 bra 	$L__BB1_13;
	ld.global.f32 	%f101, [%rd3+8];
$L__BB1_13:
	ld.global.f32 	%f67, [%rd4+8];
	fma.rn.f32 	%f12, %f101, %f67, %f9;
	add.s32 	%r58, %r18, 3;
	setp.gt.s32 	%p27, %r58, -1;
	setp.lt.s32 	%p28, %r58, %r32;
	and.pred  	%p29, %p27, %p28;
	and.pred  	%p30, %p1, %p29;
	mov.f32 	%f102, 0f00000000;
	not.pred 	%p31, %p30;
	@%p31 bra 	$L__BB1_15;
	ld.global.f32 	%f102, [%rd3+12];
$L__BB1_15:
	ld.global.f32 	%f69, [%rd4+12];
	fma.rn.f32 	%f15, %f102, %f69, %f12;
	add.s32 	%r59, %r18, 4;
	setp.gt.s32 	%p32, %r59, -1;
	setp.lt.s32 	%p33, %r59, %r32;
	and.pred  	%p34, %p32, %p33;
	and.pred  	%p35, %p1, %p34;
	mov.f32 	%f103, 0f00000000;
	not.pred 	%p36, %p35;
	@%p36 bra 	$L__BB1_17;
	ld.global.f32 	%f103, [%rd3+16];
$L__BB1_17:
	ld.global.f32 	%f71, [%rd4+16];
	fma.rn.f32 	%f18, %f103, %f71, %f15;
	add.s32 	%r60, %r18, 5;
	setp.gt.s32 	%p37, %r60, -1;
	setp.lt.s32 	%p38, %r60, %r32;
	and.pred  	%p39, %p37, %p38;
	and.pred  	%p40, %p1, %p39;
	mov.f32 	%f104, 0f00000000;
	not.pred 	%p41, %p40;
	@%p41 bra 	$L__BB1_19;
	ld.global.f32 	%f104, [%rd3+20];
$L__BB1_19:
	ld.global.f32 	%f73, [%rd4+20];
	fma.rn.f32 	%f21, %f104, %f73, %f18;
	add.s32 	%r61, %r18, 6;
	setp.gt.s32 	%p42, %r61, -1;
	setp.lt.s32 	%p43, %r61, %r32;
	and.pred  	%p44, %p42, %p43;
	and.pred  	%p45, %p1, %p44;
	mov.f32 	%f105, 0f00000000;
	not.pred 	%p46, %p45;
	@%p46 bra 	$L__BB1_21;
	ld.global.f32 	%f105, [%rd3+24];
$L__BB1_21:
	ld.global.f32 	%f75, [%rd4+24];
	fma.rn.f32 	%f24, %f105, %f75, %f21;
	add.s32 	%r62, %r18, 7;
	setp.gt.s32 	%p47, %r62, -1;
	setp.lt.s32 	%p48, %r62, %r32;
	and.pred  	%p49, %p47, %p48;
	and.pred  	%p50, %p1, %p49;
	mov.f32 	%f106, 0f00000000;
	not.pred 	%p51, %p50;
	@%p51 bra 	$L__BB1_23;
	ld.global.f32 	%f106, [%rd3+28];
$L__BB1_23:
	ld.global.f32 	%f76, [%rd4+28];
	fma.rn.f32 	%f120, %f106, %f76, %f24;
	add.s32 	%r78, %r78, 8;
	setp.ne.s32 	%p52, %r78, %r7;
	mov.u32 	%r80, %r7;
	@%p52 bra 	$L__BB1_7;
$L__BB1_24:
	setp.eq.s32 	%p53, %r5, 0;
	@%p53 bra 	$L__BB1_46;
	add.s32 	%r63, %r5, -1;
	setp.lt.u32 	%p54, %r63, 3;
	@%p54 bra 	$L__BB1_35;
	add.s32 	%r21, %r4, %r80;
	setp.gt.s32 	%p55, %r21, -1;
	setp.lt.s32 	%p56, %r21, %r32;
	and.pred  	%p57, %p55, %p56;
	and.pred  	%p58, %p1, %p57;
	add.s32 	%r64, %r21, %r15;
	mul.wide.s32 	%rd15, %r64, 4;
	add.s64 	%rd5, %rd2, %rd15;
	mov.f32 	%f109, 0f00000000;
	not.pred 	%p59, %p58;
	@%p59 bra 	$L__BB1_28;
	ld.global.f32 	%f109, [%rd5];
$L__BB1_28:
	add.s32 	%r65, %r80, %r16;
	mul.wide.s32 	%rd16, %r65, 4;
	add.s64 	%rd6, %rd1, %rd16;
	ld.global.f32 	%f80, [%rd6];
	fma.rn.f32 	%f32, %f109, %f80, %f120;
	add.s32 	%r66, %r21, 1;
	setp.gt.s32 	%p60, %r66, -1;
	setp.lt.s32 	%p61, %r66, %r32;
	and.pred  	%p62, %p60, %p61;
	and.pred  	%p63, %p1, %p62;
	mov.f32 	%f110, 0f00000000;
	not.pred 	%p64, %p63;
	@%p64 bra 	$L__BB1_30;
	ld.global.f32 	%f110, [%rd5+4];
$L__BB1_30:
	ld.global.f32 	%f82, [%rd6+4];
	fma.rn.f32 	%f35, %f110, %f82, %f32;
	add.s32 	%r67, %r21, 2;
	setp.gt.s32 	%p65, %r67, -1;
	setp.lt.s32 	%p66, %r67, %r32;
	and.pred  	%p67, %p65, %p66;
	and.pred  	%p68, %p1, %p67;
	mov.f32 	%f111, 0f00000000;
	not.pred 	%p69, %p68;
	@%p69 bra 	$L__BB1_32;
	ld.global.f32 	%f111, [%rd5+8];
$L__BB1_32:
	ld.global.f32 	%f84, [%rd6+8];
	fma.rn.f32 	%f38, %f111, %f84, %f35;
	add.s32 	%r68, %r21, 3;
	setp.gt.s32 	%p70, %r68, -1;
	setp.lt.s32 	%p71, %r68, %r32;
	and.pred  	%p72, %p70, %p71;
	and.pred  	%p73, %p1, %p72;
	mov.f32 	%f112, 0f00000000;
	not.pred 	%p74, %p73;
	@%p74 bra 	$L__BB1_34;
	ld.global.f32 	%f112, [%rd5+12];
$L__BB1_34:
	ld.global.f32 	%f85, [%rd6+12];
	fma.rn.f32 	%f120, %f112, %f85, %f38;
	add.s32 	%r80, %r80, 4;
$L__BB1_35:
	setp.eq.s32 	%p75, %r6, 0;
	@%p75 bra 	$L__BB1_46;
	setp.eq.s32 	%p76, %r6, 1;
	@%p76 bra 	$L__BB1_42;
	add.s32 	%r24, %r4, %r80;
	setp.gt.s32 	%p77, %r24, -1;
	setp.lt.s32 	%p78, %r24, %r32;
	and.pred  	%p79, %p77, %p78;
	and.pred  	%p80, %p1, %p79;
	add.s32 	%r69, %r24, %r15;
	mul.wide.s32 	%rd17, %r69, 4;
	add.s64 	%rd7, %rd2, %rd17;
	mov.f32 	%f115, 0f00000000;
	not.pred 	%p81, %p80;
	@%p81 bra 	$L__BB1_39;
	ld.global.f32 	%f115, [%rd7];
$L__BB1_39:
	add.s32 	%r70, %r80, %r16;
	mul.wide.s32 	%rd18, %r70, 4;
	add.s64 	%rd8, %rd1, %rd18;
	ld.global.f32 	%f89, [%rd8];
	fma.rn.f32 	%f46, %f115, %f89, %f120;
	add.s32 	%r71, %r24, 1;
	setp.gt.s32 	%p82, %r71, -1;
	setp.lt.s32 	%p83, %r71, %r32;
	and.pred  	%p84, %p82, %p83;
	and.pred  	%p85, %p1, %p84;
	mov.f32 	%f116, 0f00000000;
	not.pred 	%p86, %p85;
	@%p86 bra 	$L__BB1_41;
	ld.global.f32 	%f116, [%rd7+4];
$L__BB1_41:
	ld.global.f32 	%f90, [%rd8+4];
	fma.rn.f32 	%f120, %f116, %f90, %f46;
	add.s32 	%r80, %r80, 2;
$L__BB1_42:
	setp.eq.s32 	%p87, %r8, 0;
	@%p87 bra 	$L__BB1_46;
	add.s32 	%r27, %r4, %r80;
	setp.gt.s32 	%p88, %r27, -1;
	setp.lt.s32 	%p89, %r27, %r32;
	and.pred  	%p90, %p88, %p89;
	and.pred  	%p91, %p1, %p90;
	mov.f32 	%f119, 0f00000000;
	not.pred 	%p92, %p91;
	@%p92 bra 	$L__BB1_45;
	add.s32 	%r72, %r27, %r15;
	mul.wide.s32 	%rd19, %r72, 4;
	add.s64 	%rd20, %rd2, %rd19;
	ld.global.f32 	%f119, [%rd20];
$L__BB1_45:
	add.s32 	%r73, %r80, %r16;
	mul.wide.s32 	%rd21, %r73, 4;
	add.s64 	%rd22, %rd1, %rd21;
	ld.global.f32 	%f92, [%rd22];
	fma.rn.f32 	%f120, %f119, %f92, %f120;
$L__BB1_46:
	add.s32 	%r77, %r77, 1;
	setp.ne.s32 	%p93, %r77, %r35;
	@%p93 bra 	$L__BB1_5;
	add.s32 	%r76, %r76, 1;
	setp.ne.s32 	%p94, %r76, %r30;
	@%p94 bra 	$L__BB1_4;
$L__BB1_48:
	ld.param.u64 	%rd29, [_Z13conv2d_kernelPKfS0_S0_Pfiiiiiiii_param_2];
	cvta.to.global.u64 	%rd23, %rd29;
	mul.wide.u32 	%rd24, %r1, 4;
	add.s64 	%rd25, %rd23, %rd24;
	ld.global.f32 	%f93, [%rd25];
	add.f32 	%f94, %f120, %f93;
	mad.lo.s32 	%r74, %r38, %r1, %r42;
	mad.lo.s32 	%r75, %r74, %r34, %r3;
	cvta.to.global.u64 	%rd26, %rd10;
	mul.wide.s32 	%rd27, %r75, 4;
	add.s64 	%rd28, %rd26, %rd27;
	st.global.f32 	[%rd28], %f94;
$L__BB1_49:
	ret;

}
	// .globl	_Z11relu_kernelPKfPfi
.visible .entry _Z11relu_kernelPKfPfi(
	.param .u64 .ptr .align 1 _Z11relu_kernelPKfPfi_param_0,
	.param .u64 .ptr .align 1 _Z11relu_kernelPKfPfi_param_1,
	.param .u32 _Z11relu_kernelPKfPfi_param_2
)
{
	.reg .pred 	%p<2>;
	.reg .b32 	%r<6>;
	.reg .b32 	%f<3>;
	.reg .b64 	%rd<8>;

	ld.param.u64 	%rd1, [_Z11relu_kernelPKfPfi_param_0];
	ld.param.u64 	%rd2, [_Z11relu_kernelPKfPfi_param_1];
	ld.param.u32 	%r2, [_Z11relu_kernelPKfPfi_param_2];
	mov.u32 	%r3, %ctaid.x;
	mov.u32 	%r4, %ntid.x;
	mov.u32 	%r5, %tid.x;
	mad.lo.s32 	%r1, %r3, %r4, %r5;
	setp.ge.s32 	%p1, %r1, %r2;
	@%p1 bra 	$L__BB2_2;
	cvta.to.global.u64 	%rd3, %rd1;
	cvta.to.global.u64 	%rd4, %rd2;
	mul.wide.s32 	%rd5, %r1, 4;
	add.s64 	%rd6, %rd3, %rd5;
	ld.global.f32 	%f1, [%rd6];
	max.f32 	%f2, %f1, 0f00000000;
	add.s64 	%rd7, %rd4, %rd5;
	st.global.f32 	[%rd7], %f2;
$L__BB2_2:
	ret;

}
	// .globl	_Z14maxpool_kernelPKfPfiii
.visible .entry _Z14maxpool_kernelPKfPfiii(
	.param .u64 .ptr .align 1 _Z14maxpool_kernelPKfPfiii_param_0,
	.param .u64 .ptr .align 1 _Z14maxpool_kernelPKfPfiii_param_1,
	.param .u32 _Z14maxpool_kernelPKfPfiii_param_2,
	.param .u32 _Z14maxpool_kernelPKfPfiii_param_3,
	.param .u32 _Z14maxpool_kernelPKfPfiii_param_4
)
{
	.reg .pred 	%p<6>;
	.reg .b32 	%r<29>;
	.reg .b32 	%f<8>;
	.reg .b64 	%rd<11>;

	ld.param.u64 	%rd1, [_Z14maxpool_kernelPKfPfiii_param_0];
	ld.param.u64 	%rd2, [_Z14maxpool_kernelPKfPfiii_param_1];
	ld.param.u32 	%r8, [_Z14maxpool_kernelPKfPfiii_param_2];
	ld.param.u32 	%r6, [_Z14maxpool_kernelPKfPfiii_param_3];
	ld.param.u32 	%r7, [_Z14maxpool_kernelPKfPfiii_param_4];
	mov.u32 	%r1, %ctaid.x;
	mov.u32 	%r9, %ctaid.y;
	mov.u32 	%r10, %ntid.y;
	mov.u32 	%r11, %tid.y;
	mad.lo.s32 	%r12, %r9, %r10, %r11;
	mov.u32 	%r13, %ctaid.z;
	mov.u32 	%r14, %ntid.z;
	mov.u32 	%r15, %tid.z;
	mad.lo.s32 	%r3, %r13, %r14, %r15;
	shr.u32 	%r16, %r6, 31;
	add.s32 	%r17, %r6, %r16;
	shr.s32 	%r18, %r17, 1;
	shr.u32 	%r19, %r7, 31;
	add.s32 	%r20, %r7, %r19;
	shr.s32 	%r5, %r20, 1;
	setp.ge.s32 	%p1, %r1, %r8;
	setp.ge.s32 	%p2, %r12, %r18;
	or.pred  	%p3, %p1, %p2;
	setp.ge.s32 	%p4, %r3, %r5;
	or.pred  	%p5, %p3, %p4;
	@%p5 bra 	$L__BB3_2;
	cvta.to.global.u64 	%rd3, %rd1;
	cvta.to.global.u64 	%rd4, %rd2;
	shl.b32 	%r21, %r3, 1;
	mul.lo.s32 	%r22, %r6, %r1;
	mul.lo.s32 	%r23, %r12, %r7;
	shl.b32 	%r24, %r23, 1;
	mad.lo.s32 	%r25, %r22, %r7, %r24;
	add.s32 	%r26, %r25, %r21;
	mul.wide.s32 	%rd5, %r26, 4;
	add.s64 	%rd6, %rd3, %rd5;
	ld.global.f32 	%f1, [%rd6];
	ld.global.f32 	%f2, [%rd6+4];
	max.f32 	%f3, %f1, %f2;
	mul.wide.s32 	%rd7, %r7, 4;
	add.s64 	%rd8, %rd6, %rd7;
	ld.global.f32 	%f4, [%rd8];
	max.f32 	%f5, %f3, %f4;
	ld.global.f32 	%f6, [%rd8+4];
	max.f32 	%f7, %f5, %f6;
	mad.lo.s32 	%r27, %r18, %r1, %r12;
	mad.lo.s32 	%r28, %r27, %r5, %r3;
	mul.wide.u32 	%rd9, %r28, 4;
	add.s64 	%rd10, %rd4, %rd9;
	st.global.f32 	[%rd10], %f7;
$L__BB3_2:
	ret;

}
	// .globl	_Z15upsample_kernelPKfPfiii
.visible .entry _Z15upsample_kernelPKfPfiii(
	.param .u64 .ptr .align 1 _Z15upsample_kernelPKfPfiii_param_0,
	.param .u64 .ptr .align 1 _Z15upsample_kernelPKfPfiii_param_1,
	.param .u32 _Z15upsample_kernelPKfPfiii_param_2,
	.param .u32 _Z15upsample_kernelPKfPfiii_param_3,
	.param .u32 _Z15upsample_kernelPKfPfiii_param_4
)
{
	.reg .pred 	%p<6>;
	.reg .b32 	%r<25>;
	.reg .b32 	%f<2>;
	.reg .b64 	%rd<9>;

	ld.param.u64 	%rd1, [_Z15upsample_kernelPKfPfiii_param_0];
	ld.param.u64 	%rd2, [_Z15upsample_kernelPKfPfiii_param_1];
	ld.param.u32 	%r8, [_Z15upsample_kernelPKfPfiii_param_2];
	ld.param.u32 	%r9, [_Z15upsample_kernelPKfPfiii_param_3];
	ld.param.u32 	%r10, [_Z15upsample_kernelPKfPfiii_param_4];
	mov.u32 	%r1, %ctaid.x;
	mov.u32 	%r11, %ctaid.y;
	mov.u32 	%r12, %ntid.y;
	mov.u32 	%r13, %tid.y;
	mad.lo.s32 	%r14, %r11, %r12, %r13;
	mov.u32 	%r15, %ctaid.z;
	mov.u32 	%r16, %ntid.z;
	mov.u32 	%r17, %tid.z;
	mad.lo.s32 	%r18, %r15, %r16, %r17;
	shl.b32 	%r4, %r9, 1;
	shl.b32 	%r5, %r10, 1;
	setp.ge.s32 	%p1, %r1, %r8;
	setp.ge.s32 	%p2, %r14, %r4;
	or.pred  	%p3, %p1, %p2;
	setp.ge.s32 	%p4, %r18, %r5;
	or.pred  	%p5, %p3, %p4;
	@%p5 bra 	$L__BB4_2;
	cvta.to.global.u64 	%rd3, %rd1;
	cvta.to.global.u64 	%rd4, %rd2;
	shr.u32 	%r19, %r14, 1;
	shr.u32 	%r20, %r18, 1;
	mad.lo.s32 	%r21, %r9, %r1, %r19;
	mad.lo.s32 	%r22, %r21, %r10, %r20;
	mul.wide.s32 	%rd5, %r22, 4;
	add.s64 	%rd6, %rd3, %rd5;
	ld.global.f32 	%f1, [%rd6];
	mad.lo.s32 	%r23, %r4, %r1, %r14;
	mad.lo.s32 	%r24, %r23, %r5, %r18;
	mul.wide.u32 	%rd7, %r24, 4;
	add.s64 	%rd8, %rd4, %rd7;
	st.global.f32 	[%rd8], %f1;
$L__BB4_2:
	ret;

}
	// .globl	_Z20relu_backward_kernelPKfS0_Pfi
.visible .entry _Z20relu_backward_kernelPKfS0_Pfi(
	.param .u64 .ptr .align 1 _Z20relu_backward_kernelPKfS0_Pfi_param_0,
	.param .u64 .ptr .align 1 _Z20relu_backward_kernelPKfS0_Pfi_param_1,
	.param .u64 .ptr .align 1 _Z20relu_backward_kernelPKfS0_Pfi_param_2,
	.param .u32 _Z20relu_backward_kernelPKfS0_Pfi_param_3
)
{
	.reg .pred 	%p<3>;
	.reg .b32 	%r<6>;
	.reg .b32 	%f<6>;
	.reg .b64 	%rd<13>;

	ld.param.u64 	%rd1, [_Z20relu_backward_kernelPKfS0_Pfi_param_0];
	ld.param.u64 	%rd2, [_Z20relu_backward_kernelPKfS0_Pfi_param_1];
	ld.param.u64 	%rd3, [_Z20relu_backward_kernelPKfS0_Pfi_param_2];
	ld.param.u32 	%r2, [_Z20relu_backward_kernelPKfS0_Pfi_param_3];
	mov.u32 	%r3, %ctaid.x;
	mov.u32 	%r4, %ntid.x;
	mov.u32 	%r5, %tid.x;
	mad.lo.s32 	%r1, %r3, %r4, %r5;
	setp.ge.s32 	%p1, %r1, %r2;
	@%p1 bra 	$L__BB5_4;
	cvta.to.global.u64 	%rd4, %rd2;
	mul.wide.s32 	%rd5, %r1, 4;
	add.s64 	%rd6, %rd4, %rd5;
	ld.global.f32 	%f4, [%rd6];
	setp.leu.f32 	%p2, %f4, 0f00000000;
	mov.f32 	%f5, 0f00000000;
	@%p2 bra 	$L__BB5_3;
	cvta.to.global.u64 	%rd7, %rd1;
	add.s64 	%rd9, %rd7, %rd5;
	ld.global.f32 	%f5, [%rd9];
$L__BB5_3:
	cvta.to.global.u64 	%rd10, %rd3;
	add.s64 	%rd12, %rd10, %rd5;
	st.global.f32 	[%rd12], %f5;
$L__BB5_4:
	ret;

}
	// .globl	_Z23maxpool_backward_kernelPKfS0_Pfiii
.visible .entry _Z23maxpool_backward_kernelPKfS0_Pfiii(
	.param .u64 .ptr .align 1 _Z23maxpool_backward_kernelPKfS0_Pfiii_param_0,
	.param .u64 .ptr .align 1 _Z23maxpool_backward_kernelPKfS0_Pfiii_param_1,
	.param .u64 .ptr .align 1 _Z23maxpool_backward_kernelPKfS0_Pfiii_param_2,
	.param .u32 _Z23maxpool_backward_kernelPKfS0_Pfiii_param_3,
	.param .u32 _Z23maxpool_backward_kernelPKfS0_Pfiii_param_4,
	.param .u32 _Z23maxpool_backward_kernelPKfS0_Pfiii_param_5
)
{
	.reg .pred 	%p<13>;
	.reg .b32 	%r<33>;
	.reg .b32 	%f<9>;
	.reg .b64 	%rd<15>;

	ld.param.u64 	%rd1, [_Z23maxpool_backward_kernelPKfS0_Pfiii_param_0];
	ld.param.u64 	%rd2, [_Z23maxpool_backward_kernelPKfS0_Pfiii_param_1];
	ld.param.u64 	%rd3, [_Z23maxpool_backward_kernelPKfS0_Pfiii_param_2];
	ld.param.u32 	%r8, [_Z23maxpool_backward_kernelPKfS0_Pfiii_param_3];
	ld.param.u32 	%r6, [_Z23maxpool_backward_kernelPKfS0_Pfiii_param_4];
	ld.param.u32 	%r7, [_Z23maxpool_backward_kernelPKfS0_Pfiii_param_5];
	mov.u32 	%r1, %ctaid.x;
	mov.u32 	%r9, %ctaid.y;
	mov.u32 	%r10, %ntid.y;
	mov.u32 	%r11, %tid.y;
	mad.lo.s32 	%r12, %r9, %r10, %r11;
	mov.u32 	%r13, %ctaid.z;
	mov.u32 	%r14, %ntid.z;
	mov.u32 	%r15, %tid.z;
	mad.lo.s32 	%r3, %r13, %r14, %r15;
	shr.u32 	%r16, %r6, 31;
	add.s32 	%r17, %r6, %r16;
	shr.s32 	%r18, %r17, 1;
	shr.u32 	%r19, %r7, 31;
	add.s32 	%r20, %r7, %r19;
	shr.s32 	%r5, %r20, 1;
	setp.ge.s32 	%p1, %r1, %r8;
	setp.ge.s32 	%p2, %r12, %r18;
	or.pred  	%p3, %p1, %p2;
	setp.ge.s32 	%p4, %r3, %r5;
	or.pred  	%p5, %p3, %p4;
	@%p5 bra 	$L__BB6_2;
	cvta.to.global.u64 	%rd4, %rd2;
	cvta.to.global.u64 	%rd5, %rd1;
	cvta.to.global.u64 	%rd6, %rd3;
	shl.b32 	%r21, %r12, 1;
	shl.b32 	%r22, %r3, 1;
	mul.lo.s32 	%r23, %r6, %r1;
	mad.lo.s32 	%r24, %r23, %r7, %r22;
	mad.lo.s32 	%r25, %r7, %r21, %r24;
	mul.wide.s32 	%rd7, %r25, 4;
	add.s64 	%rd8, %rd4, %rd7;
	ld.global.f32 	%f1, [%rd8];
	ld.global.f32 	%f2, [%rd8+4];
	setp.gt.f32 	%p6, %f2, %f1;
	selp.f32 	%f3, %f2, %f1, %p6;
	mul.wide.s32 	%rd9, %r7, 4;
	add.s64 	%rd10, %rd8, %rd9;
	ld.global.f32 	%f4, [%rd10];
	setp.leu.f32 	%p7, %f4, %f3;
	setp.gt.f32 	%p8, %f4, %f3;
	selp.f32 	%f5, %f4, %f3, %p8;
	and.pred  	%p9, %p6, %p7;
	ld.global.f32 	%f6, [%rd10+4];
	setp.gt.f32 	%p10, %f6, %f5;
	or.pred  	%p11, %p8, %p10;
	selp.u32 	%r26, 1, 0, %p11;
	or.b32  	%r27, %r21, %r26;
	or.pred  	%p12, %p10, %p9;
	selp.u32 	%r28, 1, 0, %p12;
	mad.lo.s32 	%r29, %r18, %r1, %r12;
	mad.lo.s32 	%r30, %r29, %r5, %r3;
	mul.wide.u32 	%rd11, %r30, 4;
	add.s64 	%rd12, %rd5, %rd11;
	ld.global.f32 	%f7, [%rd12];
	add.s32 	%r31, %r24, %r28;
	mad.lo.s32 	%r32, %r27, %r7, %r31;
	mul.wide.s32 	%rd13, %r32, 4;
	add.s64 	%rd14, %rd6, %rd13;
	atom.global.add.f32 	%f8, [%rd14], %f7;
$L__BB6_2:
	ret;

}
	// .globl	_Z24upsample_backward_kernelPKfPfiii
.visible .entry _Z24upsample_backward_kernelPKfPfiii(
	.param .u64 .ptr .align 1 _Z24upsample_backward_kernelPKfPfiii_param_0,
	.param .u64 .ptr .align 1 _Z24upsample_backward_kernelPKfPfiii_param_1,
	.param .u32 _Z24upsample_backward_kernelPKfPfiii_param_2,
	.param .u32 _Z24upsample_backward_kernelPKfPfiii_param_3,
	.param .u32 _Z24upsample_backward_kernelPKfPfiii_param_4
)
{
	.reg .pred 	%p<6>;
	.reg .b32 	%r<28>;
	.reg .b32 	%f<9>;
	.reg .b64 	%rd<20>;

	ld.param.u64 	%rd1, [_Z24upsample_backward_kernelPKfPfiii_param_0];
	ld.param.u64 	%rd2, [_Z24upsample_backward_kernelPKfPfiii_param_1];
	ld.param.u32 	%r6, [_Z24upsample_backward_kernelPKfPfiii_param_2];
	ld.param.u32 	%r7, [_Z24upsample_backward_kernelPKfPfiii_param_3];
	ld.param.u32 	%r5, [_Z24upsample_backward_kernelPKfPfiii_param_4];
	mov.u32 	%r1, %ctaid.x;
	mov.u32 	%r8, %ctaid.y;
	mov.u32 	%r9, %ntid.y;
	mov.u32 	%r10, %tid.y;
	mad.lo.s32 	%r11, %r8, %r9, %r10;
	mov.u32 	%r12, %ctaid.z;
	mov.u32 	%r13, %ntid.z;
	mov.u32 	%r14, %tid.z;
	mad.lo.s32 	%r3, %r12, %r13, %r14;
	setp.ge.s32 	%p1, %r1, %r6;
	setp.ge.s32 	%p2, %r11, %r7;
	or.pred  	%p3, %p1, %p2;
	setp.ge.s32 	%p4, %r3, %r5;
	or.pred  	%p5, %p3, %p4;
	@%p5 bra 	$L__BB7_2;
	cvta.to.global.u64 	%rd3, %rd1;
	cvta.to.global.u64 	%rd4, %rd2;
	shl.b32 	%r15, %r5, 1;
	mul.lo.s32 	%r16, %r7, %r1;
	mul.lo.s32 	%r17, %r16, %r15;
	shl.b32 	%r18, %r17, 1;
	mul.lo.s32 	%r19, %r11, %r15;
	shl.b32 	%r20, %r19, 1;
	add.s32 	%r21, %r18, %r20;
	shl.b32 	%r22, %r3, 1;
	add.s32 	%r23, %r21, %r22;
	mul.wide.u32 	%rd5, %r23, 4;
	add.s64 	%rd6, %rd3, %rd5;
	ld.global.f32 	%f1, [%rd6];
	add.f32 	%f2, %f1, 0f00000000;
	cvt.u64.u32 	%rd7, %r21;
	cvt.u64.u32 	%rd8, %r22;
	add.s64 	%rd9, %rd7, %rd8;
	shl.b64 	%rd10, %rd9, 2;
	add.s64 	%rd11, %rd3, %rd10;
	ld.global.f32 	%f3, [%rd11+4];
	add.f32 	%f4, %f2, %f3;
	add.s32 	%r24, %r21, %r15;
	add.s32 	%r25, %r23, %r15;
	mul.wide.u32 	%rd12, %r25, 4;
	add.s64 	%rd13, %rd3, %rd12;
	ld.global.f32 	%f5, [%rd13];
	add.f32 	%f6, %f4, %f5;
	cvt.u64.u32 	%rd14, %r24;
	add.s64 	%rd15, %rd14, %rd8;
	shl.b64 	%rd16, %rd15, 2;
	add.s64 	%rd17, %rd3, %rd16;
	ld.global.f32 	%f7, [%rd17+4];
	add.f32 	%f8, %f6, %f7;
	add.s32 	%r26, %r16, %r11;
	mad.lo.s32 	%r27, %r26, %r5, %r3;
	mul.wide.u32 	%rd18, %r27, 4;
	add.s64 	%rd19, %rd4, %rd18;
	st.global.f32 	[%rd19], %f8;
$L__BB7_2:
	ret;

}
	// .globl	_Z25conv2d_weight_grad_kernelPKfS0_Pfiiiiiiii
.visible .entry _Z25conv2d_weight_grad_kernelPKfS0_Pfiiiiiiii(
	.param .u64 .ptr .align 1 _Z25conv2d_weight_grad_kernelPKfS0_Pfiiiiiiii_param_0,
	.param .u64 .ptr .align 1 _Z25conv2d_weight_grad_kernelPKfS0_Pfiiiiiiii_param_1,
	.param .u64 .ptr .align 1 _Z25conv2d_weight_grad_kernelPKfS0_Pfiiiiiiii_param_2,
	.param .u32 _Z25conv2d_weight_grad_kernelPKfS0_Pfiiiiiiii_param_3,
	.param .u32 _Z25conv2d_weight_grad_kernelPKfS0_Pfiiiiiiii_param_4,
	.param .u32 _Z25conv2d_weight_grad_kernelPKfS0_Pfiiiiiiii_param_5,
	.param .u32 _Z25conv2d_weight_grad_kernelPKfS0_Pfiiiiiiii_param_6,
	.param .u32 _Z25conv2d_weight_grad_kernelPKfS0_Pfiiiiiiii_param_7,
	.param .u32 _Z25conv2d_weight_grad_kernelPKfS0_Pfiiiiiiii_param_8,
	.param .u32 _Z25conv2d_weight_grad_kernelPKfS0_Pfiiiiiiii_param_9,
	.param .u32 _Z25conv2d_weight_grad_kernelPKfS0_Pfiiiiiiii_param_10
)
{
	.reg .pred 	%p<95>;
	.reg .b32 	%r<75>;
	.reg .b32 	%f<101>;
	.reg .b64 	%rd<26>;

	ld.param.u64 	%rd10, [_Z25conv2d_weight_grad_kernelPKfS0_Pfiiiiiiii_param_0];
	ld.param.u64 	%rd11, [_Z25conv2d_weight_grad_kernelPKfS0_Pfiiiiiiii_param_1];
	ld.param.u32 	%r25, [_Z25conv2d_weight_grad_kernelPKfS0_Pfiiiiiiii_param_3];
	ld.param.u32 	%r26, [_Z25conv2d_weight_grad_kernelPKfS0_Pfiiiiiiii_param_4];
	ld.param.u32 	%r27, [_Z25conv2d_weight_grad_kernelPKfS0_Pfiiiiiiii_param_5];
	ld.param.u32 	%r32, [_Z25conv2d_weight_grad_kernelPKfS0_Pfiiiiiiii_param_6];
	ld.param.u32 	%r28, [_Z25conv2d_weight_grad_kernelPKfS0_Pfiiiiiiii_param_7];
	ld.param.u32 	%r29, [_Z25conv2d_weight_grad_kernelPKfS0_Pfiiiiiiii_param_8];
	ld.param.u32 	%r33, [_Z25conv2d_weight_grad_kernelPKfS0_Pfiiiiiiii_param_9];
	cvta.to.global.u64 	%rd1, %rd11;
	cvta.to.global.u64 	%rd2, %rd10;
	mov.u32 	%r1, %ctaid.x;
	mov.u32 	%r2, %ctaid.y;
	mov.u32 	%r34, %tid.x;
	setp.ge.s32 	%p2, %r1, %r32;
	setp.ge.s32 	%p3, %r2, %r25;
	or.pred  	%p4, %p3, %p2;
	mul.lo.s32 	%r35, %r33, %r33;
	setp.ge.u32 	%p5, %r34, %r35;
	or.pred  	%p6, %p4, %p5;
	mov.f32 	%f79, 0f00000000;
	@%p6 bra 	$L__BB8_46;
	div.s32 	%r4, %r34, %r33;
	mul.lo.s32 	%r36, %r4, %r33;
	sub.s32 	%r5, %r34, %r36;
	setp.lt.s32 	%p7, %r28, 1;
	@%p7 bra 	$L__BB8_45;
	ld.param.u32 	%r68, [_Z25conv2d_weight_grad_kernelPKfS0_Pfiiiiiiii_param_10];
	setp.lt.s32 	%p8, %r29, 1;
	sub.s32 	%r6, %r5, %r68;
	@%p8 bra 	$L__BB8_45;
	and.b32  	%r7, %r29, 7;
	and.b32  	%r8, %r29, 3;
	and.b32  	%r9, %r29, 2147483640;
	mov.f32 	%f79, 0f00000000;
	mov.b32 	%r70, 0;
$L__BB8_4:
	ld.param.u32 	%r69, [_Z25conv2d_weight_grad_kernelPKfS0_Pfiiiiiiii_param_10];
	setp.lt.u32 	%p9, %r29, 8;
	sub.s32 	%r39, %r4, %r69;
	add.s32 	%r40, %r39, %r70;
	setp.gt.s32 	%p10, %r40, -1;
	setp.lt.s32 	%p11, %r40, %r26;
	and.pred  	%p1, %p10, %p11;
	mad.lo.s32 	%r41, %r28, %r1, %r70;
	mul.lo.s32 	%r11, %r41, %r29;
	mad.lo.s32 	%r42, %r26, %r2, %r40;
	mul.lo.s32 	%r12, %r42, %r27;
	mov.b32 	%r73, 0;
	@%p9 bra 	$L__BB8_23;
	mov.b32 	%r71, 0;
$L__BB8_6:
	.pragma "nounroll";
	add.s32 	%r14, %r6, %r71;
	setp.gt.s32 	%p12, %r14, -1;
	setp.lt.s32 	%p13, %r14, %r27;
	and.pred  	%p14, %p12, %p13;
	and.pred  	%p15, %p1, %p14;
	add.s32 	%r44, %r71, %r11;
	mul.wide.s32 	%rd12, %r44, 4;
	add.s64 	%rd3, %rd2, %rd12;
	add.s32 	%r45, %r14, %r12;
	mul.wide.s32 	%rd13, %r45, 4;
	add.s64 	%rd4, %rd1, %rd13;
	not.pred 	%p16, %p15;
	@%p16 bra 	$L__BB8_8;
	ld.global.f32 	%f44, [%rd3];
	ld.global.f32 	%f45, [%rd4];
	fma.rn.f32 	%f79, %f44, %f45, %f79;
$L__BB8_8:
	add.s32 	%r46, %r14, 1;
	setp.gt.s32 	%p17, %r46, -1;
	setp.lt.s32 	%p18, %r46, %r27;
	and.pred  	%p19, %p17, %p18;
	and.pred  	%p20, %p1, %p19;
	not.pred 	%p21, %p20;
	@%p21 bra 	$L__BB8_10;
	ld.global.f32 	%f46, [%rd3+4];
	ld.global.f32 	%f47, [%rd4+4];
	fma.rn.f32 	%f79, %f46, %f47, %f79;
$L__BB8_10:
	add.s32 	%r47, %r14, 2;
	setp.gt.s32 	%p22, %r47, -1;
	setp.lt.s32 	%p23, %r47, %r27;
	and.pred  	%p24, %p22, %p23;
	and.pred  	%p25, %p1, %p24;
	not.pred 	%p26, %p25;
	@%p26 bra 	$L__BB8_12;
	ld.global.f32 	%f48, [%rd3+8];
	ld.global.f32 	%f49, [%rd4+8];
	fma.rn.f32 	%f79, %f48, %f49, %f79;
$L__BB8_12:
	add.s32 	%r48, %r14, 3;
	setp.gt.s32 	%p27, %r48, -1;
	setp.lt.s32 	%p28, %r48, %r27;
	and.pred  	%p29, %p27, %p28;
	and.pred  	%p30, %p1, %p29;
	not.pred 	%p31, %p30;
	@%p31 bra 	$L__BB8_14;
	ld.global.f32 	%f50, [%rd3+12];
	ld.global.f32 	%f51, [%rd4+12];
	fma.rn.f32 	%f79, %f50, %f51, %f79;
$L__BB8_14:
	add.s32 	%r49, %r14, 4;
	setp.gt.s32 	%p32, %r49, -1;
	setp.lt.s32 	%p33, %r49, %r27;
	and.pred  	%p34, %p32, %p33;
	and.pred  	%p35, %p1, %p34;
	not.pred 	%p36, %p35;
	@%p36 bra 	$L__BB8_16;
	ld.global.f32 	%f52, [%rd3+16];
	ld.global.f32 	%f53, [%rd4+16];
	fma.rn.f32 	%f79, %f52, %f53, %f79;
$L__BB8_16:
	add.s32 	%r50, %r14, 5;
	setp.gt.s32 	%p37, %r50, -1;
	setp.lt.s32 	%p38, %r50, %r27;
	and.pred  	%p39, %p37, %p38;
	and.pred  	%p40, %p1, %p39;
	not.pred 	%p41, %p40;
	@%p41 bra 	$L__BB8_18;
	ld.global.f32 	%f54, [%rd3+20];
	ld.global.f32 	%f55, [%rd4+20];
	fma.rn.f32 	%f79, %f54, %f55, %f79;
$L__BB8_18:
	add.s32 	%r51, %r14, 6;
	setp.gt.s32 	%p42, %r51, -1;
	setp.lt.s32 	%p43, %r51, %r27;
	and.pred  	%p44, %p42, %p43;
	and.pred  	%p45, %p1, %p44;
	not.pred 	%p46, %p45;
	@%p46 bra 	$L__BB8_20;
	ld.global.f32 	%f56, [%rd3+24];
	ld.global.f32 	%f57, [%rd4+24];
	fma.rn.f32 	%f79, %f56, %f57, %f79;
$L__BB8_20:
	add.s32 	%r52, %r14, 7;
	setp.gt.s32 	%p47, %r52, -1;
	setp.lt.s32 	%p48, %r52, %r27;
	and.pred  	%p49, %p47, %p48;
	and.pred  	%p50, %p1, %p49;
	not.pred 	%p51, %p50;
	@%p51 bra 	$L__BB8_22;
	ld.global.f32 	%f58, [%rd3+28];
	ld.global.f32 	%f59, [%rd4+28];
	fma.rn.f32 	%f79, %f58, %f59, %f79;
$L__BB8_22:
	add.s32 	%r71, %r71, 8;
	setp.ne.s32 	%p52, %r71, %r9;
	mov.u32 	%r73, %r9;
	@%p52 bra 	$L__BB8_6;
$L__BB8_23:
	setp.eq.s32 	%p53, %r7, 0;
	@%p53 bra 	$L__BB8_44;
	add.s32 	%r53, %r7, -1;
	setp.lt.u32 	%p54, %r53, 3;
	@%p54 bra 	$L__BB8_34;
	add.s32 	%r17, %r6, %r73;
	setp.gt.s32 	%p55, %r17, -1;
	setp.lt.s32 	%p56, %r17, %r27;
	and.pred  	%p57, %p55, %p56;
	and.pred  	%p58, %p1, %p57;
	add.s32 	%r54, %r73, %r11;
	mul.wide.s32 	%rd14, %r54, 4;
	add.s64 	%rd5, %rd2, %rd14;
	add.s32 	%r55, %r17, %r12;
	mul.wide.s32 	%rd15, %r55, 4;
	add.s64 	%rd6, %rd1, %rd15;
	not.pred 	%p59, %p58;
	@%p59 bra 	$L__BB8_27;
	ld.global.f32 	%f61, [%rd5];
	ld.global.f32 	%f62, [%rd6];
	fma.rn.f32 	%f79, %f61, %f62, %f79;
$L__BB8_27:
	add.s32 	%r56, %r17, 1;
	setp.gt.s32 	%p60, %r56, -1;
	setp.lt.s32 	%p61, %r56, %r27;
	and.pred  	%p62, %p60, %p61;
	and.pred  	%p63, %p1, %p62;
	not.pred 	%p64, %p63;
	@%p64 bra 	$L__BB8_29;
	ld.global.f32 	%f63, [%rd5+4];
	ld.global.f32 	%f64, [%rd6+4];
	fma.rn.f32 	%f79, %f63, %f64, %f79;
$L__BB8_29:
	add.s32 	%r57, %r17, 2;
	setp.gt.s32 	%p65, %r57, -1;
	setp.lt.s32 	%p66, %r57, %r27;
	and.pred  	%p67, %p65, %p66;
	and.pred  	%p68, %p1, %p67;
	not.pred 	%p69, %p68;
	@%p69 bra 	$L__BB8_31;
	ld.global.f32 	%f65, [%rd5+8];
	ld.global.f32 	%f66, [%rd6+8];
	fma.rn.f32 	%f79, %f65, %f66, %f79;
$L__BB8_31:
	add.s32 	%r58, %r17, 3;
	setp.gt.s32 	%p70, %r58, -1;
	setp.lt.s32 	%p71, %r58, %r27;
	and.pred  	%p72, %p70, %p71;
	and.pred  	%p73, %p1, %p72;
	not.pred 	%p74, %p73;
	@%p74 bra 	$L__BB8_33;
	ld.global.f32 	%f67, [%rd5+12];
	ld.global.f32 	%f68, [%rd6+12];
	fma.rn.f32 	%f79, %f67, %f68, %f79;
$L__BB8_33:
	add.s32 	%r73, %r73, 4;
$L__BB8_34:
	setp.eq.s32 	%p75, %r8, 0;
	@%p75 bra 	$L__BB8_44;
	setp.eq.s32 	%p76, %r8, 1;
	@%p76 bra 	$L__BB8_41;
	add.s32 	%r20, %r6, %r73;
	setp.gt.s32 	%p77, %r20, -1;
	setp.lt.s32 	%p78, %r20, %r27;
	and.pred  	%p79, %p77, %p78;
	and.pred  	%p80, %p1, %p79;
	add.s32 	%r59, %r73, %r11;
	mul.wide.s32 	%rd16, %r59, 4;
	add.s64 	%rd7, %rd2, %rd16;
	add.s32 	%r60, %r20, %r12;
	mul.wide.s32 	%rd17, %r60, 4;
	add.s64 	%rd8, %rd1, %rd17;
	not.pred 	%p81, %p80;
	@%p81 bra 	$L__BB8_38;
	ld.global.f32 	%f70, [%rd7];
	ld.global.f32 	%f71, [%rd8];
	fma.rn.f32 	%f79, %f70, %f71, %f79;
$L__BB8_38:
	add.s32 	%r61, %r20, 1;
	setp.gt.s32 	%p82, %r61, -1;
	setp.lt.s32 	%p83, %r61, %r27;
	and.pred  	%p84, %p82, %p83;
	and.pred  	%p85, %p1, %p84;
	not.pred 	%p86, %p85;
	@%p86 bra 	$L__BB8_40;
	ld.global.f32 	%f72, [%rd7+4];
	ld.global.f32 	%f73, [%rd8+4];
	fma.rn.f32 	%f79, %f72, %f73, %f79;
$L__BB8_40:
	add.s32 	%r73, %r73, 2;
$L__BB8_41:
	and.b32  	%r62, %r29, 1;
	setp.eq.b32 	%p87, %r62, 1;
	not.pred 	%p88, %p87;
	@%p88 bra 	$L__BB8_44;
	add.s32 	%r23, %r6, %r73;
	setp.gt.s32 	%p89, %r23, -1;
	setp.lt.s32 	%p90, %r23, %r27;
	and.pred  	%p91, %p89, %p90;
	and.pred  	%p92, %p1, %p91;
	not.pred 	%p93, %p92;
	@%p93 bra 	$L__BB8_44;
	add.s32 	%r63, %r73, %r11;
	mul.wide.s32 	%rd18, %r63, 4;
	add.s64 	%rd19, %rd2, %rd18;
	ld.global.f32 	%f74, [%rd19];
	add.s32 	%r64, %r23, %r12;
	mul.wide.s32 	%rd20, %r64, 4;
	add.s64 	%rd21, %rd1, %rd20;
	ld.global.f32 	%f75, [%rd21];
	fma.rn.f32 	%f79, %f74, %f75, %f79;
$L__BB8_44:
	add.s32 	%r70, %r70, 1;
	setp.ne.s32 	%p94, %r70, %r28;
	@%p94 bra 	$L__BB8_4;
$L__BB8_45:
	ld.param.u64 	%rd25, [_Z25conv2d_weight_grad_kernelPKfS0_Pfiiiiiiii_param_2];
	mad.lo.s32 	%r65, %r25, %r1, %r2;
	mad.lo.s32 	%r66, %r33, %r65, %r4;
	mad.lo.s32 	%r67, %r66, %r33, %r5;
	cvta.to.global.u64 	%rd22, %rd25;
	mul.wide.s32 	%rd23, %r67, 4;
	add.s64 	%rd24, %rd22, %rd23;
	st.global.f32 	[%rd24], %f79;
$L__BB8_46:
	ret;

}
	// .globl	_Z23conv2d_bias_grad_kernelPKfPfiii
.visible .entry _Z23conv2d_bias_grad_kernelPKfPfiii(
	.param .u64 .ptr .align 1 _Z23conv2d_bias_grad_kernelPKfPfiii_param_0,
	.param .u64 .ptr .align 1 _Z23conv2d_bias_grad_kernelPKfPfiii_param_1,
	.param .u32 _Z23conv2d_bias_grad_kernelPKfPfiii_param_2,
	.param .u32 _Z23conv2d_bias_grad_kernelPKfPfiii_param_3,
	.param .u32 _Z23conv2d_bias_grad_kernelPKfPfiii_param_4
)
{
	.reg .pred 	%p<14>;
	.reg .b32 	%r<40>;
	.reg .b32 	%f<89>;
	.reg .b64 	%rd<16>;

	ld.param.u64 	%rd5, [_Z23conv2d_bias_grad_kernelPKfPfiii_param_0];
	ld.param.u64 	%rd4, [_Z23conv2d_bias_grad_kernelPKfPfiii_param_1];
	ld.param.u32 	%r24, [_Z23conv2d_bias_grad_kernelPKfPfiii_param_2];
	ld.param.u32 	%r22, [_Z23conv2d_bias_grad_kernelPKfPfiii_param_3];
	ld.param.u32 	%r23, [_Z23conv2d_bias_grad_kernelPKfPfiii_param_4];
	cvta.to.global.u64 	%rd1, %rd5;
	mov.u32 	%r25, %ctaid.x;
	mov.u32 	%r26, %ntid.x;
	mov.u32 	%r27, %tid.x;
	mad.lo.s32 	%r1, %r25, %r26, %r27;
	setp.ge.s32 	%p1, %r1, %r24;
	mov.f32 	%f87, 0f00000000;
	@%p1 bra 	$L__BB9_18;
	setp.lt.s32 	%p2, %r22, 1;
	@%p2 bra 	$L__BB9_17;
	setp.lt.s32 	%p3, %r23, 1;
	@%p3 bra 	$L__BB9_17;
	and.b32  	%r2, %r23, 15;
	add.s32 	%r3, %r2, -1;
	and.b32  	%r4, %r23, 7;
	add.s32 	%r5, %r4, -1;
	and.b32  	%r6, %r23, 2147483632;
	and.b32  	%r7, %r23, 3;
	neg.s32 	%r8, %r6;
	add.s64 	%rd2, %rd1, 32;
	mul.lo.s32 	%r9, %r22, %r1;
	mov.f32 	%f87, 0f00000000;
	mov.b32 	%r34, 0;
$L__BB9_4:
	setp.lt.u32 	%p4, %r23, 16;
	add.s32 	%r30, %r34, %r9;
	mul.lo.s32 	%r11, %r30, %r23;
	mov.b32 	%r38, 0;
	mov.u32 	%r35, %r11;
	mov.u32 	%r36, %r8;
	@%p4 bra 	$L__BB9_6;
$L__BB9_5:
	.pragma "nounroll";
	mul.wide.s32 	%rd6, %r35, 4;
	add.s64 	%rd7, %rd2, %rd6;
	ld.global.f32 	%f21, [%rd7+-32];
	add.f32 	%f22, %f87, %f21;
	ld.global.f32 	%f23, [%rd7+-28];
	add.f32 	%f24, %f22, %f23;
	ld.global.f32 	%f25, [%rd7+-24];
	add.f32 	%f26, %f24, %f25;
	ld.global.f32 	%f27, [%rd7+-20];
	add.f32 	%f28, %f26, %f27;
	ld.global.f32 	%f29, [%rd7+-16];
	add.f32 	%f30, %f28, %f29;
	ld.global.f32 	%f31, [%rd7+-12];
	add.f32 	%f32, %f30, %f31;
	ld.global.f32 	%f33, [%rd7+-8];
	add.f32 	%f34, %f32, %f33;
	ld.global.f32 	%f35, [%rd7+-4];
	add.f32 	%f36, %f34, %f35;
	ld.global.f32 	%f37, [%rd7];
	add.f32 	%f38, %f36, %f37;
	ld.global.f32 	%f39, [%rd7+4];
	add.f32 	%f40, %f38, %f39;
	ld.global.f32 	%f41, [%rd7+8];
	add.f32 	%f42, %f40, %f41;
	ld.global.f32 	%f43, [%rd7+12];
	add.f32 	%f44, %f42, %f43;
	ld.global.f32 	%f45, [%rd7+16];
	add.f32 	%f46, %f44, %f45;
	ld.global.f32 	%f47, [%rd7+20];
	add.f32 	%f48, %f46, %f47;
	ld.global.f32 	%f49, [%rd7+24];
	add.f32 	%f50, %f48, %f49;
	ld.global.f32 	%f51, [%rd7+28];
	add.f32 	%f87, %f50, %f51;
	add.s32 	%r36, %r36, 16;
	add.s32 	%r35, %r35, 16;
	setp.eq.s32 	%p5, %r36, 0;
	mov.u32 	%r38, %r6;
	@%p5 bra 	$L__BB9_6;
	bra.uni 	$L__BB9_5;
$L__BB9_6:
	setp.eq.s32 	%p6, %r2, 0;
	@%p6 bra 	$L__BB9_16;
	setp.lt.u32 	%p7, %r3, 7;
	@%p7 bra 	$L__BB9_9;
	add.s32 	%r31, %r38, %r11;
	mul.wide.s32 	%rd8, %r31, 4;
	add.s64 	%rd9, %rd1, %rd8;
	ld.global.f32 	%f53, [%rd9];
	add.f32 	%f54, %f87, %f53;
	ld.global.f32 	%f55, [%rd9+4];
	add.f32 	%f56, %f54, %f55;
	ld.global.f32 	%f57, [%rd9+8];
	add.f32 	%f58, %f56, %f57;
	ld.global.f32 	%f59, [%rd9+12];
	add.f32 	%f60, %f58, %f59;
	ld.global.f32 	%f61, [%rd9+16];
	add.f32 	%f62, %f60, %f61;
	ld.global.f32 	%f63, [%rd9+20];
	add.f32 	%f64, %f62, %f63;
	ld.global.f32 	%f65, [%rd9+24];
	add.f32 	%f66, %f64, %f65;
	ld.global.f32 	%f67, [%rd9+28];
	add.f32 	%f87, %f66, %f67;
	add.s32 	%r38, %r38, 8;
$L__BB9_9:
	setp.eq.s32 	%p8, %r4, 0;
	@%p8 bra 	$L__BB9_16;
	setp.lt.u32 	%p9, %r5, 3;
	@%p9 bra 	$L__BB9_12;
	add.s32 	%r32, %r38, %r11;
	mul.wide.s32 	%rd10, %r32, 4;
	add.s64 	%rd11, %rd1, %rd10;
	ld.global.f32 	%f69, [%rd11];
	add.f32 	%f70, %f87, %f69;
	ld.global.f32 	%f71, [%rd11+4];
	add.f32 	%f72, %f70, %f71;
	ld.global.f32 	%f73, [%rd11+8];
	add.f32 	%f74, %f72, %f73;
	ld.global.f32 	%f75, [%rd11+12];
	add.f32 	%f87, %f74, %f75;
	add.s32 	%r38, %r38, 4;
$L__BB9_12:
	setp.eq.s32 	%p10, %r7, 0;
	@%p10 bra 	$L__BB9_16;
	setp.eq.s32 	%p11, %r7, 1;
	add.s32 	%r33, %r38, %r11;
	mul.wide.s32 	%rd12, %r33, 4;
	add.s64 	%rd3, %rd1, %rd12;
	ld.global.f32 	%f76, [%rd3];
	add.f32 	%f87, %f87, %f76;
	@%p11 bra 	$L__BB9_16;
	setp.eq.s32 	%p12, %r7, 2;
	ld.global.f32 	%f77, [%rd3+4];
	add.f32 	%f87, %f87, %f77;
	@%p12 bra 	$L__BB9_16;
	ld.global.f32 	%f78, [%rd3+8];
	add.f32 	%f87, %f87, %f78;
$L__BB9_16:
	add.s32 	%r34, %r34, 1;
	setp.ne.s32 	%p13, %r34, %r22;
	@%p13 bra 	$L__BB9_4;
$L__BB9_17:
	cvta.to.global.u64 	%rd13, %rd4;
	mul.wide.s32 	%rd14, %r1, 4;
	add.s64 	%rd15, %rd13, %rd14;
	st.global.f32 	[%rd15], %f87;
$L__BB9_18:
	ret;

}
	// .globl	_Z24conv2d_input_grad_kernelPKfS0_Pfiiiiiiii
.visible .entry _Z24conv2d_input_grad_kernelPKfS0_Pfiiiiiiii(
	.param .u64 .ptr .align 1 _Z24conv2d_input_grad_kernelPKfS0_Pfiiiiiiii_param_0,
	.param .u64 .ptr .align 1 _Z24conv2d_input_grad_kernelPKfS0_Pfiiiiiiii_param_1,
	.param .u64 .ptr .align 1 _Z24conv2d_input_grad_kernelPKfS0_Pfiiiiiiii_param_2,
	.param .u32 _Z24conv2d_input_grad_kernelPKfS0_Pfiiiiiiii_param_3,
	.param .u32 _Z24conv2d_input_grad_kernelPKfS0_Pfiiiiiiii_param_4,
	.param .u32 _Z24conv2d_input_grad_kernelPKfS0_Pfiiiiiiii_param_5,
	.param .u32 _Z24conv2d_input_grad_kernelPKfS0_Pfiiiiiiii_param_6,
	.param .u32 _Z24conv2d_input_grad_kernelPKfS0_Pfiiiiiiii_param_7,
	.param .u32 _Z24conv2d_input_grad_kernelPKfS0_Pfiiiiiiii_param_8,
	.param .u32 _Z24conv2d_input_grad_kernelPKfS0_Pfiiiiiiii_param_9,
	.param .u32 _Z24conv2d_input_grad_kernelPKfS0_Pfiiiiiiii_param_10
)
{
	.reg .pred 	%p<99>;
	.reg .b32 	%r<86>;
	.reg .b32 	%f<101>;
	.reg .b64 	%rd<41>;

	ld.param.u64 	%rd9, [_Z24conv2d_input_grad_kernelPKfS0_Pfiiiiiiii_param_0];
	ld.param.u64 	%rd10, [_Z24conv2d_input_grad_kernelPKfS0_Pfiiiiiiii_param_1];
	ld.param.u32 	%r24, [_Z24conv2d_input_grad_kernelPKfS0_Pfiiiiiiii_param_3];
	ld.param.u32 	%r32, [_Z24conv2d_input_grad_kernelPKfS0_Pfiiiiiiii_param_4];
	ld.param.u32 	%r26, [_Z24conv2d_input_grad_kernelPKfS0_Pfiiiiiiii_param_5];
	ld.param.u32 	%r28, [_Z24conv2d_input_grad_kernelPKfS0_Pfiiiiiiii_param_7];
	ld.param.u32 	%r29, [_Z24conv2d_input_grad_kernelPKfS0_Pfiiiiiiii_param_8];
	ld.param.u32 	%r30, [_Z24conv2d_input_grad_kernelPKfS0_Pfiiiiiiii_param_9];
	ld.param.u32 	%r31, [_Z24conv2d_input_grad_kernelPKfS0_Pfiiiiiiii_param_10];
	cvta.to.global.u64 	%rd1, %rd10;
	cvta.to.global.u64 	%rd2, %rd9;
	mov.u32 	%r1, %ctaid.x;
	mov.u32 	%r33, %ctaid.y;
	mov.u32 	%r34, %ntid.y;
	mov.u32 	%r35, %tid.y;
	mad.lo.s32 	%r36, %r33, %r34, %r35;
	mov.u32 	%r37, %ctaid.z;
	mov.u32 	%r38, %ntid.z;
	mov.u32 	%r39, %tid.z;
	mad.lo.s32 	%r3, %r37, %r38, %r39;
	setp.ge.s32 	%p2, %r1, %r24;
	setp.ge.s32 	%p3, %r36, %r32;
	or.pred  	%p4, %p2, %p3;
	setp.ge.s32 	%p5, %r3, %r26;
	or.pred  	%p6, %p4, %p5;
	@%p6 bra 	$L__BB10_47;
	ld.param.u32 	%r78, [_Z24conv2d_input_grad_kernelPKfS0_Pfiiiiiiii_param_6];
	mov.f32 	%f79, 0f00000000;
	min.s32 	%r40, %r78, %r30;
	setp.lt.s32 	%p7, %r40, 1;
	@%p7 bra 	$L__BB10_46;
	and.b32  	%r4, %r30, 7;
	and.b32  	%r5, %r30, 2147483640;
	mov.f32 	%f79, 0f00000000;
	mov.b32 	%r80, 0;
$L__BB10_3:
	mad.lo.s32 	%r43, %r80, %r24, %r1;
	mul.lo.s32 	%r7, %r43, %r30;
	mov.b32 	%r81, 0;
$L__BB10_4:
	setp.lt.u32 	%p8, %r30, 8;
	sub.s32 	%r45, %r36, %r81;
	add.s32 	%r46, %r45, %r31;
	setp.gt.s32 	%p9, %r46, -1;
	setp.lt.s32 	%p10, %r46, %r28;
	and.pred  	%p1, %p9, %p10;
	mad.lo.s32 	%r47, %r80, %r28, %r46;
	mul.lo.s32 	%r9, %r47, %r29;
	add.s32 	%r48, %r81, %r7;
	mul.lo.s32 	%r10, %r48, %r30;
	mov.b32 	%r84, 0;
	@%p8 bra 	$L__BB10_23;
	mov.b32 	%r82, 0;
	cvt.s64.s32 	%rd14, %r10;
$L__BB10_6:
	.pragma "nounroll";
	sub.s32 	%r50, %r3, %r82;
	add.s32 	%r12, %r50, %r31;
	setp.gt.s32 	%p11, %r12, -1;
	setp.lt.s32 	%p12, %r12, %r29;
	and.pred  	%p13, %p11, %p12;
	and.pred  	%p15, %p1, %p13;
	add.s32 	%r51, %r12, %r9;
	mul.wide.s32 	%rd11, %r51, 4;
	add.s64 	%rd3, %rd2, %rd11;
	not.pred 	%p16, %p15;
	@%p16 bra 	$L__BB10_8;
	ld.global.f32 	%f44, [%rd3];
	add.s32 	%r52, %r82, %r10;
	mul.wide.s32 	%rd12, %r52, 4;
	add.s64 	%rd13, %rd1, %rd12;
	ld.global.f32 	%f45, [%rd13];
	fma.rn.f32 	%f79, %f44, %f45, %f79;
$L__BB10_8:
	add.s32 	%r53, %r12, -1;
	setp.gt.s32 	%p17, %r53, -1;
	setp.lt.s32 	%p18, %r53, %r29;
	and.pred  	%p19, %p17, %p18;
	and.pred  	%p20, %p1, %p19;
	cvt.s64.s32 	%rd15, %r82;
	add.s64 	%rd16, %rd15, %rd14;
	shl.b64 	%rd17, %rd16, 2;
	add.s64 	%rd4, %rd1, %rd17;
	not.pred 	%p21, %p20;
	@%p21 bra 	$L__BB10_10;
	ld.global.f32 	%f46, [%rd3+-4];
	ld.global.f32 	%f47, [%rd4+4];
	fma.rn.f32 	%f79, %f46, %f47, %f79;
$L__BB10_10:
	add.s32 	%r54, %r12, -2;
	setp.gt.s32 	%p22, %r54, -1;
	setp.lt.s32 	%p23, %r54, %r29;
	and.pred  	%p24, %p22, %p23;
	and.pred  	%p25, %p1, %p24;
	not.pred 	%p26, %p25;
	@%p26 bra 	$L__BB10_12;
	ld.global.f32 	%f48, [%rd3+-8];
	ld.global.f32 	%f49, [%rd4+8];
	fma.rn.f32 	%f79, %f48, %f49, %f79;
$L__BB10_12:
	add.s32 	%r55, %r12, -3;
	setp.gt.s32 	%p27, %r55, -1;
	setp.lt.s32 	%p28, %r55, %r29;
	and.pred  	%p29, %p27, %p28;
	and.pred  	%p30, %p1, %p29;
	not.pred 	%p31, %p30;
	@%p31 bra 	$L__BB10_14;
	ld.global.f32 	%f50, [%rd3+-12];
	ld.global.f32 	%f51, [%rd4+12];
	fma.rn.f32 	%f79, %f50, %f51, %f79;
$L__BB10_14:
	add.s32 	%r56, %r12, -4;
	setp.gt.s32 	%p32, %r56, -1;
	setp.lt.s32 	%p33, %r56, %r29;
	and.pred  	%p34, %p32, %p33;
	and.pred  	%p35, %p1, %p34;
	not.pred 	%p36, %p35;
	@%p36 bra 	$L__BB10_16;
	ld.global.f32 	%f52, [%rd3+-16];
	ld.global.f32 	%f53, [%rd4+16];
	fma.rn.f32 	%f79, %f52, %f53, %f79;
$L__BB10_16:
	add.s32 	%r57, %r12, -5;
	setp.gt.s32 	%p37, %r57, -1;
	setp.lt.s32 	%p38, %r57, %r29;
	and.pred  	%p39, %p37, %p38;
	and.pred  	%p40, %p1, %p39;
	not.pred 	%p41, %p40;
	@%p41 bra 	$L__BB10_18;
	ld.global.f32 	%f54, [%rd3+-20];
	ld.global.f32 	%f55, [%rd4+20];
	fma.rn.f32 	%f79, %f54, %f55, %f79;
$L__BB10_18:
	add.s32 	%r58, %r12, -6;
	setp.gt.s32 	%p42, %r58, -1;
	setp.lt.s32 	%p43, %r58, %r29;
	and.pred  	%p44, %p42, %p43;
	and.pred  	%p45, %p1, %p44;
	not.pred 	%p46, %p45;
	@%p46 bra 	$L__BB10_20;
	ld.global.f32 	%f56, [%rd3+-24];
	ld.global.f32 	%f57, [%rd4+24];
	fma.rn.f32 	%f79, %f56, %f57, %f79;
$L__BB10_20:
	add.s32 	%r59, %r12, -7;
	setp.gt.s32 	%p47, %r59, -1;
	setp.lt.s32 	%p48, %r59, %r29;
	and.pred  	%p49, %p47, %p48;
	and.pred  	%p50, %p1, %p49;
	not.pred 	%p51, %p50;
	@%p51 bra 	$L__BB10_22;
	ld.global.f32 	%f58, [%rd3+-28];
	ld.global.f32 	%f59, [%rd4+28];
	fma.rn.f32 	%f79, %f58, %f59, %f79;
$L__BB10_22:
	add.s32 	%r82, %r82, 8;
	setp.ne.s32 	%p52, %r82, %r5;
	mov.u32 	%r84, %r5;
	@%p52 bra 	$L__BB10_6;
$L__BB10_23:
	setp.eq.s32 	%p53, %r4, 0;
	@%p53 bra 	$L__BB10_44;
	add.s32 	%r60, %r4, -1;
	setp.lt.u32 	%p54, %r60, 3;
	@%p54 bra 	$L__BB10_34;
	sub.s32 	%r61, %r3, %r84;
	add.s32 	%r15, %r61, %r31;
	setp.gt.s32 	%p55, %r15, -1;
	setp.lt.s32 	%p56, %r15, %r29;
	and.pred  	%p57, %p55, %p56;
	and.pred  	%p59, %p1, %p57;
	add.s32 	%r62, %r15, %r9;
	mul.wide.s32 	%rd18, %r62, 4;
	add.s64 	%rd5, %rd2, %rd18;
	not.pred 	%p60, %p59;
	@%p60 bra 	$L__BB10_27;
	ld.global.f32 	%f61, [%rd5];
	add.s32 	%r63, %r84, %r10;
	mul.wide.s32 	%rd19, %r63, 4;
	add.s64 	%rd20, %rd1, %rd19;
	ld.global.f32 	%f62, [%rd20];
	fma.rn.f32 	%f79, %f61, %f62, %f79;
$L__BB10_27:
	add.s32 	%r64, %r15, -1;
	setp.gt.s32 	%p61, %r64, -1;
	setp.lt.s32 	%p62, %r64, %r29;
	and.pred  	%p63, %p61, %p62;
	and.pred  	%p64, %p1, %p63;
	cvt.s64.s32 	%rd21, %r10;
	cvt.u64.u32 	%rd22, %r84;
	add.s64 	%rd23, %rd22, %rd21;
	shl.b64 	%rd24, %rd23, 2;
	add.s64 	%rd6, %rd1, %rd24;
	not.pred 	%p65, %p64;
	@%p65 bra 	$L__BB10_29;
	ld.global.f32 	%f63, [%rd5+-4];
	ld.global.f32 	%f64, [%rd6+4];
	fma.rn.f32 	%f79, %f63, %f64, %f79;
$L__BB10_29:
	add.s32 	%r65, %r15, -2;
	setp.gt.s32 	%p66, %r65, -1;
	setp.lt.s32 	%p67, %r65, %r29;
	and.pred  	%p68, %p66, %p67;
	and.pred  	%p69, %p1, %p68;
	not.pred 	%p70, %p69;
	@%p70 bra 	$L__BB10_31;
	ld.global.f32 	%f65, [%rd5+-8];
	ld.global.f32 	%f66, [%rd6+8];
	fma.rn.f32 	%f79, %f65, %f66, %f79;
$L__BB10_31:
	add.s32 	%r66, %r15, -3;
	setp.gt.s32 	%p71, %r66, -1;
	setp.lt.s32 	%p72, %r66, %r29;
	and.pred  	%p73, %p71, %p72;
	and.pred  	%p74, %p1, %p73;
	not.pred 	%p75, %p74;
	@%p75 bra 	$L__BB10_33;
	ld.global.f32 	%f67, [%rd5+-12];
	ld.global.f32 	%f68, [%rd6+12];
	fma.rn.f32 	%f79, %f67, %f68, %f79;
$L__BB10_33:
	add.s32 	%r84, %r84, 4;
$L__BB10_34:
	and.b32  	%r67, %r30, 3;
	setp.eq.s32 	%p76, %r67, 0;
	@%p76 bra 	$L__BB10_44;
	setp.eq.s32 	%p77, %r67, 1;
	@%p77 bra 	$L__BB10_41;
	sub.s32 	%r68, %r3, %r84;
	add.s32 	%r18, %r68, %r31;
	setp.gt.s32 	%p78, %r18, -1;
	setp.lt.s32 	%p79, %r18, %r29;
	and.pred  	%p80, %p78, %p79;
	and.pred  	%p82, %p1, %p80;
	add.s32 	%r69, %r18, %r9;
	mul.wide.s32 	%rd25, %r69, 4;
	add.s64 	%rd7, %rd2, %rd25;
	not.pred 	%p83, %p82;
	@%p83 bra 	$L__BB10_38;
	ld.global.f32 	%f70, [%rd7];
	add.s32 	%r70, %r84, %r10;
	mul.wide.s32 	%rd26, %r70, 4;
	add.s64 	%rd27, %rd1, %rd26;
	ld.global.f32 	%f71, [%rd27];
	fma.rn.f32 	%f79, %f70, %f71, %f79;
$L__BB10_38:
	add.s32 	%r71, %r18, -1;
	setp.gt.s32 	%p84, %r71, -1;
	setp.lt.s32 	%p85, %r71, %r29;
	and.pred  	%p86, %p84, %p85;
	and.pred  	%p87, %p1, %p86;
	not.pred 	%p88, %p87;
	@%p88 bra 	$L__BB10_40;
	ld.global.f32 	%f72, [%rd7+-4];
	cvt.s64.s32 	%rd28, %r10;
	cvt.s64.s32 	%rd29, %r84;
	add.s64 	%rd30, %rd29, %rd28;
	shl.b64 	%rd31, %rd30, 2;
	add.s64 	%rd32, %rd1, %rd31;
	ld.global.f32 	%f73, [%rd32+4];
	fma.rn.f32 	%f79, %f72, %f73, %f79;
$L__BB10_40:
	add.s32 	%r84, %r84, 2;
$L__BB10_41:
	and.b32  	%r72, %r30, 1;
	setp.eq.b32 	%p89, %r72, 1;
	not.pred 	%p90, %p89;
	@%p90 bra 	$L__BB10_44;
	sub.s32 	%r73, %r3, %r84;
	add.s32 	%r21, %r73, %r31;
	setp.gt.s32 	%p91, %r21, -1;
	setp.lt.s32 	%p92, %r21, %r29;
	and.pred  	%p93, %p91, %p92;
	and.pred  	%p95, %p1, %p93;
	not.pred 	%p96, %p95;
	@%p96 bra 	$L__BB10_44;
	add.s32 	%r74, %r21, %r9;
	mul.wide.s32 	%rd33, %r74, 4;
	add.s64 	%rd34, %rd2, %rd33;
	ld.global.f32 	%f74, [%rd34];
	add.s32 	%r75, %r84, %r10;
	mul.wide.s32 	%rd35, %r75, 4;
	add.s64 	%rd36, %rd1, %rd35;
	ld.global.f32 	%f75, [%rd36];
	fma.rn.f32 	%f79, %f74, %f75, %f79;
$L__BB10_44:
	add.s32 	%r81, %r81, 1;
	setp.ne.s32 	%p97, %r81, %r30;
	@%p97 bra 	$L__BB10_4;
	ld.param.u32 	%r79, [_Z24conv2d_input_grad_kernelPKfS0_Pfiiiiiiii_param_6];
	add.s32 	%r80, %r80, 1;
	setp.ne.s32 	%p98, %r80, %r79;
	@%p98 bra 	$L__BB10_3;
$L__BB10_46:
	ld.param.u64 	%rd40, [_Z24conv2d_input_grad_kernelPKfS0_Pfiiiiiiii_param_2];
	mad.lo.s32 	%r76, %r32, %r1, %r36;
	mad.lo.s32 	%r77, %r76, %r26, %r3;
	cvta.to.global.u64 	%rd37, %rd40;
	mul.wide.s32 	%rd38, %r77, 4;
	add.s64 	%rd39, %rd37, %rd38;
	st.global.f32 	[%rd39], %f79;
$L__BB10_47:
	ret;

}
	// .globl	_Z15mse_loss_kernelPKfS0_PfS1_i
.visible .entry _Z15mse_loss_kernelPKfS0_PfS1_i(
	.param .u64 .ptr .align 1 _Z15mse_loss_kernelPKfS0_PfS1_i_param_0,
	.param .u64 .ptr .align 1 _Z15mse_loss_kernelPKfS0_PfS1_i_param_1,
	.param .u64 .ptr .align 1 _Z15mse_loss_kernelPKfS0_PfS1_i_param_2,
	.param .u64 .ptr .align 1 _Z15mse_loss_kernelPKfS0_PfS1_i_param_3,
	.param .u32 _Z15mse_loss_kernelPKfS0_PfS1_i_param_4
)
{
	.reg .pred 	%p<2>;
	.reg .b32 	%r<6>;
	.reg .b32 	%f<10>;
	.reg .b64 	%rd<13>;

	ld.param.u64 	%rd1, [_Z15mse_loss_kernelPKfS0_PfS1_i_param_0];
	ld.param.u64 	%rd2, [_Z15mse_loss_kernelPKfS0_PfS1_i_param_1];
	ld.param.u64 	%rd3, [_Z15mse_loss_kernelPKfS0_PfS1_i_param_2];
	ld.param.u64 	%rd4, [_Z15mse_loss_kernelPKfS0_PfS1_i_param_3];
	ld.param.u32 	%r2, [_Z15mse_loss_kernelPKfS0_PfS1_i_param_4];
	mov.u32 	%r3, %ctaid.x;
	mov.u32 	%r4, %ntid.x;
	mov.u32 	%r5, %tid.x;
	mad.lo.s32 	%r1, %r3, %r4, %r5;
	setp.ge.s32 	%p1, %r1, %r2;
	@%p1 bra 	$L__BB11_2;
	cvta.to.global.u64 	%rd5, %rd1;
	cvta.to.global.u64 	%rd6, %rd2;
	cvta.to.global.u64 	%rd7, %rd4;
	cvta.to.global.u64 	%rd8, %rd3;
	mul.wide.s32 	%rd9, %r1, 4;
	add.s64 	%rd10, %rd5, %rd9;
	ld.global.f32 	%f1, [%rd10];
	add.s64 	%rd11, %rd6, %rd9;
	ld.global.f32 	%f2, [%rd11];
	sub.f32 	%f3, %f1, %f2;
	add.f32 	%f4, %f3, %f3;
	cvt.rn.f32.s32 	%f5, %r2;
	div.rn.f32 	%f6, %f4, %f5;
	add.s64 	%rd12, %rd7, %rd9;
	st.global.f32 	[%rd12], %f6;
	mul.f32 	%f7, %f3, %f3;
	div.rn.f32 	%f8, %f7, %f5;
	atom.global.add.f32 	%f9, [%rd8], %f8;
$L__BB11_2:
	ret;

}
	// .globl	_Z17sgd_update_kernelPfPKffi
.visible .entry _Z17sgd_update_kernelPfPKffi(
	.param .u64 .ptr .align 1 _Z17sgd_update_kernelPfPKffi_param_0,
	.param .u64 .ptr .align 1 _Z17sgd_update_kernelPfPKffi_param_1,
	.param .f32 _Z17sgd_update_kernelPfPKffi_param_2,
	.param .u32 _Z17sgd_update_kernelPfPKffi_param_3
)
{
	.reg .pred 	%p<5>;
	.reg .b32 	%r<6>;
	.reg .b32 	%f<10>;
	.reg .b64 	%rd<8>;

	ld.param.u64 	%rd1, [_Z17sgd_update_kernelPfPKffi_param_0];
	ld.param.u64 	%rd2, [_Z17sgd_update_kernelPfPKffi_param_1];
	ld.param.f32 	%f1, [_Z17sgd_update_kernelPfPKffi_param_2];
	ld.param.u32 	%r2, [_Z17sgd_update_kernelPfPKffi_param_3];
	mov.u32 	%r3, %ctaid.x;
	mov.u32 	%r4, %ntid.x;
	mov.u32 	%r5, %tid.x;
	mad.lo.s32 	%r1, %r3, %r4, %r5;
	setp.ge.s32 	%p1, %r1, %r2;
	@%p1 bra 	$L__BB12_2;
	cvta.to.global.u64 	%rd3, %rd1;
	cvta.to.global.u64 	%rd4, %rd2;
	mul.wide.s32 	%rd5, %r1, 4;
	add.s64 	%rd6, %rd4, %rd5;
	ld.global.f32 	%f2, [%rd6];
	abs.f32 	%f3, %f2;
	setp.ne.f32 	%p2, %f3, 0f7F800000;
	setp.gt.f32 	%p3, %f2, 0f40A00000;
	selp.f32 	%f4, 0f40A00000, %f2, %p3;
	setp.lt.f32 	%p4, %f4, 0fC0A00000;
	selp.f32 	%f5, 0fC0A00000, %f4, %p4;
	selp.f32 	%f6, %f5, 0f00000000, %p2;
	mul.f32 	%f7, %f1, %f6;
	add.s64 	%rd7, %rd3, %rd5;
	ld.global.f32 	%f8, [%rd7];
	sub.f32 	%f9, %f8, %f7;
	st.global.f32 	[%rd7], %f9;
$L__BB12_2:
	ret;

}


// ===== COMPILED SASS (sm_100) =====

	.target	sm_100

	.elftype	@"ET_EXEC"


//--------------------- .note.nv.tkinfo           --------------------------
	.section	.note.nv.tkinfo,"",@"SHT_NOTE"
	.sectionflags	@"SHF_NOTE_NV_TKINFO"
	.tkinfo
        /*0018*/ 	.word	0x00000002
        /*0030*/ 	.string	""
        /*0030*/ 	.string	"ptxas"
        /*0030*/ 	.string	"Cuda compilation tools, release 13.0, V13.0.88"
        /*0030*/ 	.string	"Build cuda_13.0.r13.0/compiler.36424714_0"
        /*0030*/ 	.string	"-arch sm_100 -m 64 "



//--------------------- .note.nv.cuinfo           --------------------------
	.section	.note.nv.cuinfo,"",@"SHT_NOTE"
	.sectionflags	@"SHF_NOTE_NV_CUINFO"
        /*0018*/ 	.short	0x0002
        /*001a*/ 	.short	0x0064
        /*001c*/ 	.short	0x0082
	.zero		2


//--------------------- .nv.info                  --------------------------
	.section	.nv.info,"",@"SHT_CUDA_INFO"
	.align	4


	//----- nvinfo : EIATTR_REGCOUNT
	.align		4
        /*0000*/ 	.byte	0x04, 0x2f
        /*0002*/ 	.short	(.L_1 - .L_0)
	.align		4
.L_0:
        /*0004*/ 	.word	index@(_Z16conv2d_kernel_v1PKfS0_S0_Pfiiiiiiii)
        /*0008*/ 	.word	0x00000020


	//----- nvinfo : EIATTR_FRAME_SIZE
	.align		4
.L_1:
        /*000c*/ 	.byte	0x04, 0x11
        /*000e*/ 	.short	(.L_3 - .L_2)
	.align		4
.L_2:
        /*0010*/ 	.word	index@(_Z16conv2d_kernel_v1PKfS0_S0_Pfiiiiiiii)
        /*0014*/ 	.word	0x00000000


	//----- nvinfo : EIATTR_REGCOUNT
	.align		4
.L_3:
        /*0018*/ 	.byte	0x04, 0x2f
        /*001a*/ 	.short	(.L_5 - .L_4)
	.align		4
.L_4:
        /*001c*/ 	.word	index@(_Z13conv2d_kernelPKfS0_S0_Pfiiiiiiii)
        /*0020*/ 	.word	0x0000001e


	//----- nvinfo : EIATTR_FRAME_SIZE
	.align		4
.L_5:
        /*0024*/ 	.byte	0x04, 0x11
        /*0026*/ 	.short	(.L_7 - .L_6)
	.align		4
.L_6:
        /*0028*/ 	.word	index@(_Z13conv2d_kernelPKfS0_S0_Pfiiiiiiii)
        /*002c*/ 	.word	0x00000000


	//----- nvinfo : EIATTR_REGCOUNT
	.align		4
.L_7:
        /*0030*/ 	.byte	0x04, 0x2f
        /*0032*/ 	.short	(.L_9 - .L_8)
	.align		4
.L_8:
        /*0034*/ 	.word	index@(_Z11relu_kernelPKfPfi)
        /*0038*/ 	.word	0x0000000a


	//----- nvinfo : EIATTR_FRAME_SIZE
	.align		4
.L_9:
        /*003c*/ 	.byte	0x04, 0x11
        /*003e*/ 	.short	(.L_11 - .L_10)
	.align		4
.L_10:
        /*0040*/ 	.word	index@(_Z11relu_kernelPKfPfi)
        /*0044*/ 	.word	0x00000000


	//----- nvinfo : EIATTR_REGCOUNT
	.align		4
.L_11:
        /*0048*/ 	.byte	0x04, 0x2f
        /*004a*/ 	.short	(.L_13 - .L_12)
	.align		4
.L_12:
        /*004c*/ 	.word	index@(_Z14maxpool_kernelPKfPfiii)
        /*0050*/ 	.word	0x00000012


	//----- nvinfo : EIATTR_FRAME_SIZE
	.align		4
.L_13:
        /*0054*/ 	.byte	0x04, 0x11
        /*0056*/ 	.short	(.L_15 - .L_14)
	.align		4
.L_14:
        /*0058*/ 	.word	index@(_Z14maxpool_kernelPKfPfiii)
        /*005c*/ 	.word	0x00000000


	//----- nvinfo : EIATTR_REGCOUNT
	.align		4
.L_15:
        /*0060*/ 	.byte	0x04, 0x2f
        /*0062*/ 	.short	(.L_17 - .L_16)
	.align		4
.L_16:
        /*0064*/ 	.word	index@(_Z15upsample_kernelPKfPfiii)
        /*0068*/ 	.word	0x0000000c


	//----- nvinfo : EIATTR_FRAME_SIZE
	.align		4
.L_17:
        /*006c*/ 	.byte	0x04, 0x11
        /*006e*/ 	.short	(.L_19 - .L_18)
	.align		4
.L_18:
        /*0070*/ 	.word	index@(_Z15upsample_kernelPKfPfiii)
        /*0074*/ 	.word	0x00000000


	//----- nvinfo : EIATTR_REGCOUNT
	.align		4
.L_19:
        /*0078*/ 	.byte	0x04, 0x2f
        /*007a*/ 	.short	(.L_21 - .L_20)
	.align		4
.L_20:
        /*007c*/ 	.word	index@(_Z20relu_backward_kernelPKfS0_Pfi)
        /*0080*/ 	.word	0x0000000c


	//----- nvinfo : EIATTR_FRAME_SIZE
	.align		4
.L_21:
        /*0084*/ 	.byte	0x04, 0x11
        /*0086*/ 	.short	(.L_23 - .L_22)
	.align		4
.L_22:
        /*0088*/ 	.word	index@(_Z20relu_backward_kernelPKfS0_Pfi)
        /*008c*/ 	.word	0x00000000


	//----- nvinfo : EIATTR_REGCOUNT
	.align		4
.L_23:
        /*0090*/ 	.byte	0x04, 0x2f
        /*0092*/ 	.short	(.L_25 - .L_24)
	.align		4
.L_24:
        /*0094*/ 	.word	index@(_Z23maxpool_backward_kernelPKfS0_Pfiii)
        /*0098*/ 	.word	0x00000016


	//----- nvinfo : EIATTR_FRAME_SIZE
	.align		4
.L_25:
        /*009c*/ 	.byte	0x04, 0x11
        /*009e*/ 	.short	(.L_27 - .L_26)
	.align		4
.L_26:
        /*00a0*/ 	.word	index@(_Z23maxpool_backward_kernelPKfS0_Pfiii)
        /*00a4*/ 	.word	0x00000000


	//----- nvinfo : EIATTR_REGCOUNT
	.align		4
.L_27:
        /*00a8*/ 	.byte	0x04, 0x2f
        /*00aa*/ 	.short	(.L_29 - .L_28)
	.align		4
.L_28:
        /*00ac*/ 	.word	index@(_Z24upsample_backward_kernelPKfPfiii)
        /*00b0*/ 	.word	0x00000011


	//----- nvinfo : EIATTR_FRAME_SIZE
	.align		4
.L_29:
        /*00b4*/ 	.byte	0x04, 0x11
        /*00b6*/ 	.short	(.L_31 - .L_30)
	.align		4
.L_30:
        /*00b8*/ 	.word	index@(_Z24upsample_backward_kernelPKfPfiii)
        /*00bc*/ 	.word	0x00000000


	//----- nvinfo : EIATTR_REGCOUNT
	.align		4
.L_31:
        /*00c0*/ 	.byte	0x04, 0x2f
        /*00c2*/ 	.short	(.L_33 - .L_32)
	.align		4
.L_32:
        /*00c4*/ 	.word	index@(_Z25conv2d_weight_grad_kernelPKfS0_Pfiiiiiiii)
        /*00c8*/ 	.word	0x0000001a


	//----- nvinfo : EIATTR_FRAME_SIZE
	.align		4
.L_33:
        /*00cc*/ 	.byte	0x04, 0x11
        /*00ce*/ 	.short	(.L_35 - .L_34)
	.align		4
.L_34:
        /*00d0*/ 	.word	index@(_Z25conv2d_weight_grad_kernelPKfS0_Pfiiiiiiii)
        /*00d4*/ 	.word	0x00000000


	//----- nvinfo : EIATTR_REGCOUNT
	.align		4
.L_35:
        /*00d8*/ 	.byte	0x04, 0x2f
        /*00da*/ 	.short	(.L_37 - .L_36)
	.align		4
.L_36:
        /*00dc*/ 	.word	index@(_Z23conv2d_bias_grad_kernelPKfPfiii)
        /*00e0*/ 	.word	0x0000001e


	//----- nvinfo : EIATTR_FRAME_SIZE
	.align		4
.L_37:
        /*00e4*/ 	.byte	0x04, 0x11
        /*00e6*/ 	.short	(.L_39 - .L_38)
	.align		4
.L_38:
        /*00e8*/ 	.word	index@(_Z23conv2d_bias_grad_kernelPKfPfiii)
        /*00ec*/ 	.word	0x00000000


	//----- nvinfo : EIATTR_REGCOUNT
	.align		4
.L_39:
        /*00f0*/ 	.byte	0x04, 0x2f
        /*00f2*/ 	.short	(.L_41 - .L_40)
	.align		4
.L_40:
        /*00f4*/ 	.word	index@(_Z24conv2d_input_grad_kernelPKfS0_Pfiiiiiiii)
        /*00f8*/ 	.word	0x0000001e


	//----- nvinfo : EIATTR_FRAME_SIZE
	.align		4
.L_41:
        /*00fc*/ 	.byte	0x04, 0x11
        /*00fe*/ 	.short	(.L_43 - .L_42)
	.align		4
.L_42:
        /*0100*/ 	.word	index@(_Z24conv2d_input_grad_kernelPKfS0_Pfiiiiiiii)
        /*0104*/ 	.word	0x00000000


	//----- nvinfo : EIATTR_REGCOUNT
	.align		4
.L_43:
        /*0108*/ 	.byte	0x04, 0x2f
        /*010a*/ 	.short	(.L_45 - .L_44)
	.align		4
.L_44:
        /*010c*/ 	.word	index@(_Z15mse_loss_kernelPKfS0_PfS1_i)
        /*0110*/ 	.word	0x00000011


	//----- nvinfo : EIATTR_FRAME_SIZE
	.align		4
.L_45:
        /*0114*/ 	.byte	0x04, 0x11
        /*0116*/ 	.short	(.L_47 - .L_46)
	.align		4
.L_46:
        /*0118*/ 	.word	index@($__internal_0_$__cuda_sm3x_div_rn_noftz_f32_slowpath)
        /*011c*/ 	.word	0x00000000


	//----- nvinfo : EIATTR_FRAME_SIZE
	.align		4
.L_47:
        /*0120*/ 	.byte	0x04, 0x11
        /*0122*/ 	.short	(.L_49 - .L_48)
	.align		4
.L_48:
        /*0124*/ 	.word	index@(_Z15mse_loss_kernelPKfS0_PfS1_i)
        /*0128*/ 	.word	0x00000000


	//----- nvinfo : EIATTR_REGCOUNT
	.align		4
.L_49:
        /*012c*/ 	.byte	0x04, 0x2f
        /*012e*/ 	.short	(.L_51 - .L_50)
	.align		4
.L_50:
        /*0130*/ 	.word	index@(_Z17sgd_update_kernelPfPKffi)
        /*0134*/ 	.word	0x0000000a


	//----- nvinfo : EIATTR_FRAME_SIZE
	.align		4
.L_51:
        /*0138*/ 	.byte	0x04, 0x11
        /*013a*/ 	.short	(.L_53 - .L_52)
	.align		4
.L_52:
        /*013c*/ 	.word	index@(_Z17sgd_update_kernelPfPKffi)
        /*0140*/ 	.word	0x00000000


	//----- nvinfo : EIATTR_MIN_STACK_SIZE
	.align		4
.L_53:
        /*0144*/ 	.byte	0x04, 0x12
        /*0146*/ 	.short	(.L_55 - .L_54)
	.align		4
.L_54:
        /*0148*/ 	.word	index@(_Z17sgd_update_kernelPfPKffi)
        /*014c*/ 	.word	0x00000000


	//----- nvinfo : EIATTR_MIN_STACK_SIZE
	.align		4
.L_55:
        /*0150*/ 	.byte	0x04, 0x12
        /*0152*/ 	.short	(.L_57 - .L_56)
	.align		4
.L_56:
        /*0154*/ 	.word	index@(_Z15mse_loss_kernelPKfS0_PfS1_i)
        /*0158*/ 	.word	0x00000000


	//----- nvinfo : EIATTR_MIN_STACK_SIZE
	.align		4
.L_57:
        /*015c*/ 	.byte	0x04, 0x12
        /*015e*/ 	.short	(.L_59 - .L_58)
	.align		4
.L_58:
        /*0160*/ 	.word	index@(_Z24conv2d_input_grad_kernelPKfS0_Pfiiiiiiii)
        /*0164*/ 	.word	0x00000000


	//----- nvinfo : EIATTR_MIN_STACK_SIZE
	.align		4
.L_59:
        /*0168*/ 	.byte	0x04, 0x12
        /*016a*/ 	.short	(.L_61 - .L_60)
	.align		4
.L_60:
        /*016c*/ 	.word	index@(_Z23conv2d_bias_grad_kernelPKfPfiii)
        /*0170*/ 	.word	0x00000000


	//----- nvinfo : EIATTR_MIN_STACK_SIZE
	.align		4
.L_61:
        /*0174*/ 	.byte	0x04, 0x12
        /*0176*/ 	.short	(.L_63 - .L_62)
	.align		4
.L_62:
        /*0178*/ 	.word	index@(_Z25conv2d_weight_grad_kernelPKfS0_Pfiiiiiiii)
        /*017c*/ 	.word	0x00000000


	//----- nvinfo : EIATTR_MIN_STACK_SIZE
	.align		4
.L_63:
        /*0180*/ 	.byte	0x04, 0x12
        /*0182*/ 	.short	(.L_65 - .L_64)
	.align		4
.L_64:
        /*0184*/ 	.word	index@(_Z24upsample_backward_kernelPKfPfiii)
        /*0188*/ 	.word	0x00000000


	//----- nvinfo : EIATTR_MIN_STACK_SIZE
	.align		4
.L_65:
        /*018c*/ 	.byte	0x04, 0x12
        /*018e*/ 	.short	(.L_67 - .L_66)
	.align		4
.L_66:
        /*0190*/ 	.word	index@(_Z23maxpool_backward_kernelPKfS0_Pfiii)
        /*0194*/ 	.word	0x00000000


	//----- nvinfo : EIATTR_MIN_STACK_SIZE
	.align		4
.L_67:
        /*0198*/ 	.byte	0x04, 0x12
        /*019a*/ 	.short	(.L_69 - .L_68)
	.align		4
.L_68:
        /*019c*/ 	.word	index@(_Z20relu_backward_kernelPKfS0_Pfi)
        /*01a0*/ 	.word	0x00000000


	//----- nvinfo : EIATTR_MIN_STACK_SIZE
	.align		4
.L_69:
        /*01a4*/ 	.byte	0x04, 0x12
        /*01a6*/ 	.short	(.L_71 - .L_70)
	.align		4
.L_70:
        /*01a8*/ 	.word	index@(_Z15upsample_kernelPKfPfiii)
        /*01ac*/ 	.word	0x00000000


	//----- nvinfo : EIATTR_MIN_STACK_SIZE
	.align		4
.L_71:
        /*01b0*/ 	.byte	0x04, 0x12
        /*01b2*/ 	.short	(.L_73 - .L_72)
	.align		4
.L_72:
        /*01b4*/ 	.word	index@(_Z14maxpool_kernelPKfPfiii)
        /*01b8*/ 	.word	0x00000000


	//----- nvinfo : EIATTR_MIN_STACK_SIZE
	.align		4
.L_73:
        /*01bc*/ 	.byte	0x04, 0x12
        /*01be*/ 	.short	(.L_75 - .L_74)
	.align		4
.L_74:
        /*01c0*/ 	.word	index@(_Z11relu_kernelPKfPfi)
        /*01c4*/ 	.word	0x00000000


	//----- nvinfo : EIATTR_MIN_STACK_SIZE
	.align		4
.L_75:
        /*01c8*/ 	.byte	0x04, 0x12
        /*01ca*/ 	.short	(.L_77 - .L_76)
	.align		4
.L_76:
        /*01cc*/ 	.word	index@(_Z13conv2d_kernelPKfS0_S0_Pfiiiiiiii)
        /*01d0*/ 	.word	0x00000000


	//----- nvinfo : EIATTR_MIN_STACK_SIZE
	.align		4
.L_77:
        /*01d4*/ 	.byte	0x04, 0x12
        /*01d6*/ 	.short	(.L_79 - .L_78)
	.align		4
.L_78:
        /*01d8*/ 	.word	index@(_Z16conv2d_kernel_v1PKfS0_S0_Pfiiiiiiii)
        /*01dc*/ 	.word	0x00000000
.L_79:


//--------------------- .nv.compat                --------------------------
	.section	.nv.compat,"",@"SHT_CUDA_COMPAT_INFO"
	.align	4
        /*0000*/ 	.byte	0x02, 0x09, 0x00, 0x00, 0x02, 0x02, 0x01, 0x00, 0x02, 0x05, 0x05, 0x00, 0x03, 0x07, 0x01, 0x01
        /*0010*/ 	.byte	0x02, 0x03, 0x00, 0x00, 0x02, 0x06, 0x01, 0x00, 0x04, 0x0b, 0x08, 0x00, 0x01, 0x00, 0x00, 0x00
        /*0020*/ 	.byte	0x00, 0x00, 0x00, 0x00


//--------------------- .nv.info._Z17sgd_update_kernelPfPKffi --------------------------
	.section	.nv.info._Z17sgd_update_kernelPfPKffi,"",@"SHT_CUDA_INFO"
	.sectionflags	@""
	.align	4


	//----- nvinfo : EIATTR_CUDA_API_VERSION
	.align		4
        /*0000*/ 	.byte	0x04, 0x37
        /*0002*/ 	.short	(.L_81 - .L_80)
.L_80:
        /*0004*/ 	.word	0x00000082


	//----- nvinfo : EIATTR_KPARAM_INFO
	.align		4
.L_81:
        /*0008*/ 	.byte	0x04, 0x17
        /*000a*/ 	.short	(.L_83 - .L_82)
.L_82:
        /*000c*/ 	.word	0x00000000
        /*0010*/ 	.short	0x0003
        /*0012*/ 	.short	0x0014
        /*0014*/ 	.byte	0x00, 0xf0, 0x11, 0x00


	//----- nvinfo : EIATTR_KPARAM_INFO
	.align		4
.L_83:
        /*0018*/ 	.byte	0x04, 0x17
        /*001a*/ 	.short	(.L_85 - .L_84)
.L_84:
        /*001c*/ 	.word	0x00000000
        /*0020*/ 	.short	0x0002
        /*0022*/ 	.short	0x0010
        /*0024*/ 	.byte	0x00, 0xf0, 0x11, 0x00


	//----- nvinfo : EIATTR_KPARAM_INFO
	.align		4
.L_85:
        /*0028*/ 	.byte	0x04, 0x17
        /*002a*/ 	.short	(.L_87 - .L_86)
.L_86:
        /*002c*/ 	.word	0x00000000
        /*0030*/ 	.short	0x0001
        /*0032*/ 	.short	0x0008
        /*0034*/ 	.byte	0x00, 0xf5, 0x21, 0x00


	//----- nvinfo : EIATTR_KPARAM_INFO
	.align		4
.L_87:
        /*0038*/ 	.byte	0x04, 0x17
        /*003a*/ 	.short	(.L_89 - .L_88)
.L_88:
        /*003c*/ 	.word	0x00000000
        /*0040*/ 	.short	0x0000
        /*0042*/ 	.short	0x0000
        /*0044*/ 	.byte	0x00, 0xf5, 0x21, 0x00


	//----- nvinfo : EIATTR_SPARSE_MMA_MASK
	.align		4
.L_89:
        /*0048*/ 	.byte	0x03, 0x50
        /*004a*/ 	.short	0x0000


	//----- nvinfo : EIATTR_MAXREG_COUNT
	.align		4
        /*004c*/ 	.byte	0x03, 0x1b
        /*004e*/ 	.short	0x00ff


	//----- nvinfo : EIATTR_MERCURY_ISA_VERSION
	.align		4
        /*0050*/ 	.byte	0x03, 0x5f
        /*0052*/ 	.short	0x0101


	//----- nvinfo : EIATTR_VRC_CTA_INIT_COUNT
	.align		4
        /*0054*/ 	.byte	0x02, 0x4a
	.zero		1
	.zero		1


	//----- nvinfo : EIATTR_EXIT_INSTR_OFFSETS
	.align		4
        /*0058*/ 	.byte	0x04, 0x1c
        /*005a*/ 	.short	(.L_91 - .L_90)


	//   ....[0]....
.L_90:
        /*005c*/ 	.word	0x00000070


	//   ....[1]....
        /*0060*/ 	.word	0x00000160


	//----- nvinfo : EIATTR_CBANK_PARAM_SIZE
	.align		4
.L_91:
        /*0064*/ 	.byte	0x03, 0x19
        /*0066*/ 	.short	0x0018


	//----- nvinfo : EIATTR_PARAM_CBANK
	.align		4
        /*0068*/ 	.byte	0x04, 0x0a
        /*006a*/ 	.short	(.L_93 - .L_92)
	.align		4
.L_92:
        /*006c*/ 	.word	index@(.nv.constant0._Z17sgd_update_kernelPfPKffi)
        /*0070*/ 	.short	0x0380
        /*0072*/ 	.short	0x0018


	//----- nvinfo : EIATTR_SW_WAR
	.align		4
.L_93:
        /*0074*/ 	.byte	0x04, 0x36
        /*0076*/ 	.short	(.L_95 - .L_94)
.L_94:
        /*0078*/ 	.word	0x00000008
.L_95:


//--------------------- .nv.info._Z15mse_loss_kernelPKfS0_PfS1_i --------------------------
	.section	.nv.info._Z15mse_loss_kernelPKfS0_PfS1_i,"",@"SHT_CUDA_INFO"
	.sectionflags	@""
	.align	4


	//----- nvinfo : EIATTR_CUDA_API_VERSION
	.align		4
        /*0000*/ 	.byte	0x04, 0x37
        /*0002*/ 	.short	(.L_97 - .L_96)
.L_96:
        /*0004*/ 	.word	0x00000082


	//----- nvinfo : EIATTR_KPARAM_INFO
	.align		4
.L_97:
        /*0008*/ 	.byte	0x04, 0x17
        /*000a*/ 	.short	(.L_99 - .L_98)
.L_98:
        /*000c*/ 	.word	0x00000000
        /*0010*/ 	.short	0x0004
        /*0012*/ 	.short	0x0020
        /*0014*/ 	.byte	0x00, 0xf0, 0x11, 0x00


	//----- nvinfo : EIATTR_KPARAM_INFO
	.align		4
.L_99:
        /*0018*/ 	.byte	0x04, 0x17
        /*001a*/ 	.short	(.L_101 - .L_100)
.L_100:
        /*001c*/ 	.word	0x00000000
        /*0020*/ 	.short	0x0003
        /*0022*/ 	.short	0x0018
        /*0024*/ 	.byte	0x00, 0xf5, 0x21, 0x00


	//----- nvinfo : EIATTR_KPARAM_INFO
	.align		4
.L_101:
        /*0028*/ 	.byte	0x04, 0x17
        /*002a*/ 	.short	(.L_103 - .L_102)
.L_102:
        /*002c*/ 	.word	0x00000000
        /*0030*/ 	.short	0x0002
        /*0032*/ 	.short	0x0010
        /*0034*/ 	.byte	0x00, 0xf5, 0x21, 0x00


	//----- nvinfo : EIATTR_KPARAM_INFO
	.align		4
.L_103:
        /*0038*/ 	.byte	0x04, 0x17
        /*003a*/ 	.short	(.L_105 - .L_104)
.L_104:
        /*003c*/ 	.word	0x00000000
        /*0040*/ 	.short	0x0001
        /*0042*/ 	.short	0x0008
        /*0044*/ 	.byte	0x00, 0xf5, 0x21, 0x00


	//----- nvinfo : EIATTR_KPARAM_INFO
	.align		4
.L_105:
        /*0048*/ 	.byte	0x04, 0x17
        /*004a*/ 	.short	(.L_107 - .L_106)
.L_106:
        /*004c*/ 	.word	0x00000000
        /*0050*/ 	.short	0x0000
        /*0052*/ 	.short	0x0000
        /*0054*/ 	.byte	0x00, 0xf5, 0x21, 0x00


	//----- nvinfo : EIATTR_SPARSE_MMA_MASK
	.align		4
.L_107:
        /*0058*/ 	.byte	0x03, 0x50
        /*005a*/ 	.short	0x0000


	//----- nvinfo : EIATTR_MAXREG_COUNT
	.align		4
        /*005c*/ 	.byte	0x03, 0x1b
        /*005e*/ 	.short	0x00ff


	//----- nvinfo : EIATTR_MERCURY_ISA_VERSION
	.align		4
        /*0060*/ 	.byte	0x03, 0x5f
        /*0062*/ 	.short	0x0101


	//----- nvinfo : EIATTR_VRC_CTA_INIT_COUNT
	.align		4
        /*0064*/ 	.byte	0x02, 0x4a
	.zero		1
	.zero		1


	//----- nvinfo : EIATTR_EXIT_INSTR_OFFSETS
	.align		4
        /*0068*/ 	.byte	0x04, 0x1c
        /*006a*/ 	.short	(.L_109 - .L_108)


	//   ....[0]....
.L_108:
        /*006c*/ 	.word	0x00000070


	//   ....[1]....
        /*0070*/ 	.word	0x00000330


	//----- nvinfo : EIATTR_CRS_STACK_SIZE
	.align		4
.L_109:
        /*0074*/ 	.byte	0x04, 0x1e
        /*0076*/ 	.short	(.L_111 - .L_110)
.L_110:
        /*0078*/ 	.word	0x00000000


	//----- nvinfo : EIATTR_CBANK_PARAM_SIZE
	.align		4
.L_111:
        /*007c*/ 	.byte	0x03, 0x19
        /*007e*/ 	.short	0x0024


	//----- nvinfo : EIATTR_PARAM_CBANK
	.align		4
        /*0080*/ 	.byte	0x04, 0x0a
        /*0082*/ 	.short	(.L_113 - .L_112)
	.align		4
.L_112:
        /*0084*/ 	.word	index@(.nv.constant0._Z15mse_loss_kernelPKfS0_PfS1_i)
        /*0088*/ 	.short	0x0380
        /*008a*/ 	.short	0x0024


	//----- nvinfo : EIATTR_SW_WAR
	.align		4
.L_113:
        /*008c*/ 	.byte	0x04, 0x36
        /*008e*/ 	.short	(.L_115 - .L_114)
.L_114:
        /*0090*/ 	.word	0x00000008
.L_115:


//--------------------- .nv.info._Z24conv2d_input_grad_kernelPKfS0_Pfiiiiiiii --------------------------
	.section	.nv.info._Z24conv2d_input_grad_kernelPKfS0_Pfiiiiiiii,"",@"SHT_CUDA_INFO"
	.sectionflags	@""
	.align	4


	//----- nvinfo : EIATTR_CUDA_API_VERSION
	.align		4
        /*0000*/ 	.byte	0x04, 0x37
        /*0002*/ 	.short	(.L_117 - .L_116)
.L_116:
        /*0004*/ 	.word	0x00000082


	//----- nvinfo : EIATTR_KPARAM_INFO
	.align		4
.L_117:
        /*0008*/ 	.byte	0x04, 0x17
        /*000a*/ 	.short	(.L_119 - .L_118)
.L_118:
        /*000c*/ 	.word	0x00000000
        /*0010*/ 	.short	0x000a
        /*0012*/ 	.short	0x0034
        /*0014*/ 	.byte	0x00, 0xf0, 0x11, 0x00


	//----- nvinfo : EIATTR_KPARAM_INFO
	.align		4
.L_119:
        /*0018*/ 	.byte	0x04, 0x17
        /*001a*/ 	.short	(.L_121 - .L_120)
.L_120:
        /*001c*/ 	.word	0x00000000
        /*0020*/ 	.short	0x0009
        /*0022*/ 	.short	0x0030
        /*0024*/ 	.byte	0x00, 0xf0, 0x11, 0x00


	//----- nvinfo : EIATTR_KPARAM_INFO
	.align		4
.L_121:
        /*0028*/ 	.byte	0x04, 0x17
        /*002a*/ 	.short	(.L_123 - .L_122)
.L_122:
        /*002c*/ 	.word	0x00000000
        /*0030*/ 	.short	0x0008
        /*0032*/ 	.short	0x002c
        /*0034*/ 	.byte	0x00, 0xf0, 0x11, 0x00


	//----- nvinfo : EIATTR_KPARAM_INFO
	.align		4
.L_123:
        /*0038*/ 	.byte	0x04, 0x17
        /*003a*/ 	.short	(.L_125 - .L_124)
.L_124:
        /*003c*/ 	.word	0x00000000
        /*0040*/ 	.short	0x0007
        /*0042*/ 	.short	0x0028
        /*0044*/ 	.byte	0x00, 0xf0, 0x11, 0x00


	//----- nvinfo : EIATTR_KPARAM_INFO
	.align		4
.L_125:
        /*0048*/ 	.byte	0x04, 0x17
        /*004a*/ 	.short	(.L_127 - .L_126)
.L_126:
        /*004c*/ 	.word	0x00000000
        /*0050*/ 	.short	0x0006
        /*0052*/ 	.short	0x0024
        /*0054*/ 	.byte	0x00, 0xf0, 0x11, 0x00


	//----- nvinfo : EIATTR_KPARAM_INFO
	.align		4
.L_127:
        /*0058*/ 	.byte	0x04, 0x17
        /*005a*/ 	.short	(.L_129 - .L_128)
.L_128:
        /*005c*/ 	.word	0x00000000
        /*0060*/ 	.short	0x0005
        /*0062*/ 	.short	0x0020
        /*0064*/ 	.byte	0x00, 0xf0, 0x11, 0x00


	//----- nvinfo : EIATTR_KPARAM_INFO
	.align		4
.L_129:
        /*0068*/ 	.byte	0x04, 0x17
        /*006a*/ 	.short	(.L_131 - .L_130)
.L_130:
        /*006c*/ 	.word	0x00000000
        /*0070*/ 	.short	0x0004
        /*0072*/ 	.short	0x001c
        /*0074*/ 	.byte	0x00, 0xf0, 0x11, 0x00


	//----- nvinfo : EIATTR_KPARAM_INFO
	.align		4
.L_131:
        /*0078*/ 	.byte	0x04, 0x17
        /*007a*/ 	.short	(.L_133 - .L_132)
.L_132:
        /*007c*/ 	.word	0x00000000
        /*0080*/ 	.short	0x0003
        /*0082*/ 	.short	0x0018
        /*0084*/ 	.byte	0x00, 0xf0, 0x11, 0x00


	//----- nvinfo : EIATTR_KPARAM_INFO
	.align		4
.L_133:
        /*0088*/ 	.byte	0x04, 0x17
        /*008a*/ 	.short	(.L_135 - .L_134)
.L_134:
        /*008c*/ 	.word	0x00000000
        /*0090*/ 	.short	0x0002
        /*0092*/ 	.short	0x0010
        /*0094*/ 	.byte	0x00, 0xf5, 0x21, 0x00


	//----- nvinfo : EIATTR_KPARAM_INFO
	.align		4
.L_135:
        /*0098*/ 	.byte	0x04, 0x17
        /*009a*/ 	.short	(.L_137 - .L_136)
.L_136:
        /*009c*/ 	.word	0x00000000
        /*00a0*/ 	.short	0x0001
        /*00a2*/ 	.short	0x0008
        /*00a4*/ 	.byte	0x00, 0xf5, 0x21, 0x00


	//----- nvinfo : EIATTR_KPARAM_INFO
	.align		4
.L_137:
        /*00a8*/ 	.byte	0x04, 0x17
        /*00aa*/ 	.short	(.L_139 - .L_138)
.L_138:
        /*00ac*/ 	.word	0x00000000
        /*00b0*/ 	.short	0x0000
        /*00b2*/ 	.short	0x0000
        /*00b4*/ 	.byte	0x00, 0xf5, 0x21, 0x00


	//----- nvinfo : EIATTR_SPARSE_MMA_MASK
	.align		4
.L_139:
        /*00b8*/ 	.byte	0x03, 0x50
        /*00ba*/ 	.short	0x0000


	//----- nvinfo : EIATTR_MAXREG_COUNT
	.align		4
        /*00bc*/ 	.byte	0x03, 0x1b
        /*00be*/ 	.short	0x00ff


	//----- nvinfo : EIATTR_MERCURY_ISA_VERSION
	.align		4
        /*00c0*/ 	.byte	0x03, 0x5f
        /*00c2*/ 	.short	0x0101


	//----- nvinfo : EIATTR_VRC_CTA_INIT_COUNT
	.align		4
        /*00c4*/ 	.byte	0x02, 0x4a
	.zero		1
	.zero		1


	//----- nvinfo : EIATTR_EXIT_INSTR_OFFSETS
	.align		4
        /*00c8*/ 	.byte	0x04, 0x1c
        /*00ca*/ 	.short	(.L_141 - .L_140)


	//   ....[0]....
.L_140:
        /*00cc*/ 	.word	0x000000f0


	//   ....[1]....
        /*00d0*/ 	.word	0x00000e60


	//----- nvinfo : EIATTR_CRS_STACK_SIZE
	.align		4
.L_141:
        /*00d4*/ 	.byte	0x04, 0x1e
        /*00d6*/ 	.short	(.L_143 - .L_142)
.L_142:
        /*00d8*/ 	.word	0x00000000


	//----- nvinfo : EIATTR_CBANK_PARAM_SIZE
	.align		4
.L_143:
        /*00dc*/ 	.byte	0x03, 0x19
        /*00de*/ 	.short	0x0038


	//----- nvinfo : EIATTR_PARAM_CBANK
	.align		4
        /*00e0*/ 	.byte	0x04, 0x0a
        /*00e2*/ 	.short	(.L_145 - .L_144)
	.align		4
.L_144:
        /*00e4*/ 	.word	index@(.nv.constant0._Z24conv2d_input_grad_kernelPKfS0_Pfiiiiiiii)
        /*00e8*/ 	.short	0x0380
        /*00ea*/ 	.short	0x0038


	//----- nvinfo : EIATTR_SW_WAR
	.align		4
.L_145:
        /*00ec*/ 	.byte	0x04, 0x36
        /*00ee*/ 	.short	(.L_147 - .L_146)
.L_146:
        /*00f0*/ 	.word	0x00000008
.L_147:


//--------------------- .nv.info._Z23conv2d_bias_grad_kernelPKfPfiii --------------------------
	.section	.nv.info._Z23conv2d_bias_grad_kernelPKfPfiii,"",@"SHT_CUDA_INFO"
	.sectionflags	@""
	.align	4


	//----- nvinfo : EIATTR_CUDA_API_VERSION
	.align		4
        /*0000*/ 	.byte	0x04, 0x37
        /*0002*/ 	.short	(.L_149 - .L_148)
.L_148:
        /*0004*/ 	.word	0x00000082


	//----- nvinfo : EIATTR_KPARAM_INFO
	.align		4
.L_149:
        /*0008*/ 	.byte	0x04, 0x17
        /*000a*/ 	.short	(.L_151 - .L_150)
.L_150:
        /*000c*/ 	.word	0x00000000
        /*0010*/ 	.short	0x0004
        /*0012*/ 	.short	0x0018
        /*0014*/ 	.byte	0x00, 0xf0, 0x11, 0x00


	//----- nvinfo : EIATTR_KPARAM_INFO
	.align		4
.L_151:
        /*0018*/ 	.byte	0x04, 0x17
        /*001a*/ 	.short	(.L_153 - .L_152)
.L_152:
        /*001c*/ 	.word	0x00000000
        /*0020*/ 	.short	0x0003
        /*0022*/ 	.short	0x0014
        /*0024*/ 	.byte	0x00, 0xf0, 0x11, 0x00


	//----- nvinfo : EIATTR_KPARAM_INFO
	.align		4
.L_153:
        /*0028*/ 	.byte	0x04, 0x17
        /*002a*/ 	.short	(.L_155 - .L_154)
.L_154:
        /*002c*/ 	.word	0x00000000
        /*0030*/ 	.short	0x0002
        /*0032*/ 	.short	0x0010
        /*0034*/ 	.byte	0x00, 0xf0, 0x11, 0x00


	//----- nvinfo : EIATTR_KPARAM_INFO
	.align		4
.L_155:
        /*0038*/ 	.byte	0x04, 0x17
        /*003a*/ 	.short	(.L_157 - .L_156)
.L_156:
        /*003c*/ 	.word	0x00000000
        /*0040*/ 	.short	0x0001
        /*0042*/ 	.short	0x0008
        /*0044*/ 	.byte	0x00, 0xf5, 0x21, 0x00


	//----- nvinfo : EIATTR_KPARAM_INFO
	.align		4
.L_157:
        /*0048*/ 	.byte	0x04, 0x17
        /*004a*/ 	.short	(.L_159 - .L_158)
.L_158:
        /*004c*/ 	.word	0x00000000
        /*0050*/ 	.short	0x0000
        /*0052*/ 	.short	0x0000
        /*0054*/ 	.byte	0x00, 0xf5, 0x21, 0x00


	//----- nvinfo : EIATTR_SPARSE_MMA_MASK
	.align		4
.L_159:
        /*0058*/ 	.byte	0x03, 0x50
        /*005a*/ 	.short	0x0000


	//----- nvinfo : EIATTR_MAXREG_COUNT
	.align		4
        /*005c*/ 	.byte	0x03, 0x1b
        /*005e*/ 	.short	0x00ff


	//----- nvinfo : EIATTR_MERCURY_ISA_VERSION
	.align		4
        /*0060*/ 	.byte	0x03, 0x5f
        /*0062*/ 	.short	0x0101


	//----- nvinfo : EIATTR_VRC_CTA_INIT_COUNT
	.align		4
        /*0064*/ 	.byte	0x02, 0x4a
	.zero		1
	.zero		1


	//----- nvinfo : EIATTR_EXIT_INSTR_OFFSETS
	.align		4
        /*0068*/ 	.byte	0x04, 0x1c
        /*006a*/ 	.short	(.L_161 - .L_160)


	//   ....[0]....
.L_160:
        /*006c*/ 	.word	0x00000070


	//   ....[1]....
        /*0070*/ 	.word	0x00000880


	//----- nvinfo : EIATTR_CBANK_PARAM_SIZE
	.align		4
.L_161:
        /*0074*/ 	.byte	0x03, 0x19
        /*0076*/ 	.short	0x001c


	//----- nvinfo : EIATTR_PARAM_CBANK
	.align		4
        /*0078*/ 	.byte	0x04, 0x0a
        /*007a*/ 	.short	(.L_163 - .L_162)
	.align		4
.L_162:
        /*007c*/ 	.word	index@(.nv.constant0._Z23conv2d_bias_grad_kernelPKfPfiii)
        /*0080*/ 	.short	0x0380
        /*0082*/ 	.short	0x001c


	//----- nvinfo : EIATTR_SW_WAR
	.align		4
.L_163:
        /*0084*/ 	.byte	0x04, 0x36
        /*0086*/ 	.short	(.L_165 - .L_164)
.L_164:
        /*0088*/ 	.word	0x00000008
.L_165:


//--------------------- .nv.info._Z25conv2d_weight_grad_kernelPKfS0_Pfiiiiiiii --------------------------
	.section	.nv.info._Z25conv2d_weight_grad_kernelPKfS0_Pfiiiiiiii,"",@"SHT_CUDA_INFO"
	.sectionflags	@""
	.align	4


	//----- nvinfo : EIATTR_CUDA_API_VERSION
	.align		4
        /*0000*/ 	.byte	0x04, 0x37
        /*0002*/ 	.short	(.L_167 - .L_166)
.L_166:
        /*0004*/ 	.word	0x00000082


	//----- nvinfo : EIATTR_KPARAM_INFO
	.align		4
.L_167:
        /*0008*/ 	.byte	0x04, 0x17
        /*000a*/ 	.short	(.L_169 - .L_168)
.L_168:
        /*000c*/ 	.word	0x00000000
        /*0010*/ 	.short	0x000a
        /*0012*/ 	.short	0x0034
        /*0014*/ 	.byte	0x00, 0xf0, 0x11, 0x00


	//----- nvinfo : EIATTR_KPARAM_INFO
	.align		4
.L_169:
        /*0018*/ 	.byte	0x04, 0x17
        /*001a*/ 	.short	(.L_171 - .L_170)
.L_170:
        /*001c*/ 	.word	0x00000000
        /*0020*/ 	.short	0x0009
        /*0022*/ 	.short	0x0030
        /*0024*/ 	.byte	0x00, 0xf0, 0x11, 0x00


	//----- nvinfo : EIATTR_KPARAM_INFO
	.align		4
.L_171:
        /*0028*/ 	.byte	0x04, 0x17
        /*002a*/ 	.short	(.L_173 - .L_172)
.L_172:
        /*002c*/ 	.word	0x00000000
        /*0030*/ 	.short	0x0008
        /*0032*/ 	.short	0x002c
        /*0034*/ 	.byte	0x00, 0xf0, 0x11, 0x00


	//----- nvinfo : EIATTR_KPARAM_INFO
	.align		4
.L_173:
        /*0038*/ 	.byte	0x04, 0x17
        /*003a*/ 	.short	(.L_175 - .L_174)
.L_174:
        /*003c*/ 	.word	0x00000000
        /*0040*/ 	.short	0x0007
        /*0042*/ 	.short	0x0028
        /*0044*/ 	.byte	0x00, 0xf0, 0x11, 0x00


	//----- nvinfo : EIATTR_KPARAM_INFO
	.align		4
.L_175:
        /*0048*/ 	.byte	0x04, 0x17
        /*004a*/ 	.short	(.L_177 - .L_176)
.L_176:
        /*004c*/ 	.word	0x00000000
        /*0050*/ 	.short	0x0006
        /*0052*/ 	.short	0x0024
        /*0054*/ 	.byte	0x00, 0xf0, 0x11, 0x00


	//----- nvinfo : EIATTR_KPARAM_INFO
	.align		4
.L_177:
        /*0058*/ 	.byte	0x04, 0x17
        /*005a*/ 	.short	(.L_179 - .L_178)
.L_178:
        /*005c*/ 	.word	0x00000000
        /*0060*/ 	.short	0x0005
        /*0062*/ 	.short	0x0020
        /*0064*/ 	.byte	0x00, 0xf0, 0x11, 0x00


	//----- nvinfo : EIATTR_KPARAM_INFO
	.align		4
.L_179:
        /*0068*/ 	.byte	0x04, 0x17
        /*006a*/ 	.short	(.L_181 - .L_180)
.L_180:
        /*006c*/ 	.word	0x00000000
        /*0070*/ 	.short	0x0004
        /*0072*/ 	.short	0x001c
        /*0074*/ 	.byte	0x00, 0xf0, 0x11, 0x00


	//----- nvinfo : EIATTR_KPARAM_INFO
	.align		4
.L_181:
        /*0078*/ 	.byte	0x04, 0x17
        /*007a*/ 	.short	(.L_183 - .L_182)
.L_182:
        /*007c*/ 	.word	0x00000000
        /*0080*/ 	.short	0x0003
        /*0082*/ 	.short	0x0018
        /*0084*/ 	.byte	0x00, 0xf0, 0x11, 0x00


	//----- nvinfo : EIATTR_KPARAM_INFO
	.align		4
.L_183:
        /*0088*/ 	.byte	0x04, 0x17
        /*008a*/ 	.short	(.L_185 - .L_184)
.L_184:
        /*008c*/ 	.word	0x00000000
        /*0090*/ 	.short	0x0002
        /*0092*/ 	.short	0x0010
        /*0094*/ 	.byte	0x00, 0xf5, 0x21, 0x00


	//----- nvinfo : EIATTR_KPARAM_INFO
	.align		4
.L_185:
        /*0098*/ 	.byte	0x04, 0x17
        /*009a*/ 	.short	(.L_187 - .L_186)
.L_186:
        /*009c*/ 	.word	0x00000000
        /*00a0*/ 	.short	0x0001
        /*00a2*/ 	.short	0x0008
        /*00a4*/ 	.byte	0x00, 0xf5, 0x21, 0x00


	//----- nvinfo : EIATTR_KPARAM_INFO
	.align		4
.L_187:
        /*00a8*/ 	.byte	0x04, 0x17
        /*00aa*/ 	.short	(.L_189 - .L_188)
.L_188:
        /*00ac*/ 	.word	0x00000000
        /*00b0*/ 	.short	0x0000
        /*00b2*/ 	.short	0x0000
        /*00b4*/ 	.byte	0x00, 0xf5, 0x21, 0x00


	//----- nvinfo : EIATTR_SPARSE_MMA_MASK
	.align		4
.L_189:
        /*00b8*/ 	.byte	0x03, 0x50
        /*00ba*/ 	.short	0x0000


	//----- nvinfo : EIATTR_MAXREG_COUNT
	.align		4
        /*00bc*/ 	.byte	0x03, 0x1b
        /*00be*/ 	.short	0x00ff


	//----- nvinfo : EIATTR_MERCURY_ISA_VERSION
	.align		4
        /*00c0*/ 	.byte	0x03, 0x5f
        /*00c2*/ 	.short	0x0101


	//----- nvinfo : EIATTR_VRC_CTA_INIT_COUNT
	.align		4
        /*00c4*/ 	.byte	0x02, 0x4a
	.zero		1
	.zero		1


	//----- nvinfo : EIATTR_EXIT_INSTR_OFFSETS
	.align		4
        /*00c8*/ 	.byte	0x04, 0x1c
        /*00ca*/ 	.short	(.L_191 - .L_190)


	//   ....[0]....
.L_190:
        /*00cc*/ 	.word	0x000000b0


	//   ....[1]....
        /*00d0*/ 	.word	0x00000e70


	//----- nvinfo : EIATTR_CRS_STACK_SIZE
	.align		4
.L_191:
        /*00d4*/ 	.byte	0x04, 0x1e
        /*00d6*/ 	.short	(.L_193 - .L_192)
.L_192:
        /*00d8*/ 	.word	0x00000000


	//----- nvinfo : EIATTR_CBANK_PARAM_SIZE
	.align		4
.L_193:
        /*00dc*/ 	.byte	0x03, 0x19
        /*00de*/ 	.short	0x0038


	//----- nvinfo : EIATTR_PARAM_CBANK
	.align		4
        /*00e0*/ 	.byte	0x04, 0x0a
        /*00e2*/ 	.short	(.L_195 - .L_194)
	.align		4
.L_194:
        /*00e4*/ 	.word	index@(.nv.constant0._Z25conv2d_weight_grad_kernelPKfS0_Pfiiiiiiii)
        /*00e8*/ 	.short	0x0380
        /*00ea*/ 	.short	0x0038


	//----- nvinfo : EIATTR_SW_WAR
	.align		4
.L_195:
        /*00ec*/ 	.byte	0x04, 0x36
        /*00ee*/ 	.short	(.L_197 - .L_196)
.L_196:
        /*00f0*/ 	.word	0x00000008
.L_197:


//--------------------- .nv.info._Z24upsample_backward_kernelPKfPfiii --------------------------
	.section	.nv.info._Z24upsample_backward_kernelPKfPfiii,"",@"SHT_CUDA_INFO"
	.sectionflags	@""
	.align	4


	//----- nvinfo : EIATTR_CUDA_API_VERSION
	.align		4
        /*0000*/ 	.byte	0x04, 0x37
        /*0002*/ 	.short	(.L_199 - .L_198)
.L_198:
        /*0004*/ 	.word	0x00000082


	//----- nvinfo : EIATTR_KPARAM_INFO
	.align		4
.L_199:
        /*0008*/ 	.byte	0x04, 0x17
        /*000a*/ 	.short	(.L_201 - .L_200)
.L_200:
        /*000c*/ 	.word	0x00000000
        /*0010*/ 	.short	0x0004
        /*0012*/ 	.short	0x0018
        /*0014*/ 	.byte	0x00, 0xf0, 0x11, 0x00


	//----- nvinfo : EIATTR_KPARAM_INFO
	.align		4
.L_201:
        /*0018*/ 	.byte	0x04, 0x17
        /*001a*/ 	.short	(.L_203 - .L_202)
.L_202:
        /*001c*/ 	.word	0x00000000
        /*0020*/ 	.short	0x0003
        /*0022*/ 	.short	0x0014
        /*0024*/ 	.byte	0x00, 0xf0, 0x11, 0x00


	//----- nvinfo : EIATTR_KPARAM_INFO
	.align		4
.L_203:
        /*0028*/ 	.byte	0x04, 0x17
        /*002a*/ 	.short	(.L_205 - .L_204)
.L_204:
        /*002c*/ 	.word	0x00000000
        /*0030*/ 	.short	0x0002
        /*0032*/ 	.short	0x0010
        /*0034*/ 	.byte	0x00, 0xf0, 0x11, 0x00


	//----- nvinfo : EIATTR_KPARAM_INFO
	.align		4
.L_205:
        /*0038*/ 	.byte	0x04, 0x17
        /*003a*/ 	.short	(.L_207 - .L_206)
.L_206:
        /*003c*/ 	.word	0x00000000
        /*0040*/ 	.short	0x0001
        /*0042*/ 	.short	0x0008
        /*0044*/ 	.byte	0x00, 0xf5, 0x21, 0x00


	//----- nvinfo : EIATTR_KPARAM_INFO
	.align		4
.L_207:
        /*0048*/ 	.byte	0x04, 0x17
        /*004a*/ 	.short	(.L_209 - .L_208)
.L_208:
        /*004c*/ 	.word	0x00000000
        /*0050*/ 	.short	0x0000
        /*0052*/ 	.short	0x0000
        /*0054*/ 	.byte	0x00, 0xf5, 0x21, 0x00


	//----- nvinfo : EIATTR_SPARSE_MMA_MASK
	.align		4
.L_209:
        /*0058*/ 	.byte	0x03, 0x50
        /*005a*/ 	.short	0x0000


	//----- nvinfo : EIATTR_MAXREG_COUNT
	.align		4
        /*005c*/ 	.byte	0x03, 0x1b
        /*005e*/ 	.short	0x00ff


	//----- nvinfo : EIATTR_MERCURY_ISA_VERSION
	.align		4
        /*0060*/ 	.byte	0x03, 0x5f
        /*0062*/ 	.short	0x0101


	//----- nvinfo : EIATTR_VRC_CTA_INIT_COUNT
	.align		4
        /*0064*/ 	.byte	0x02, 0x4a
	.zero		1
	.zero		1


	//----- nvinfo : EIATTR_EXIT_INSTR_OFFSETS
	.align		4
        /*0068*/ 	.byte	0x04, 0x1c
        /*006a*/ 	.short	(.L_211 - .L_210)


	//   ....[0]....
.L_210:
        /*006c*/ 	.word	0x000000f0


	//   ....[1]....
        /*0070*/ 	.word	0x00000330


	//----- nvinfo : EIATTR_CBANK_PARAM_SIZE
	.align		4
.L_211:
        /*0074*/ 	.byte	0x03, 0x19
        /*0076*/ 	.short	0x001c


	//----- nvinfo : EIATTR_PARAM_CBANK
	.align		4
        /*0078*/ 	.byte	0x04, 0x0a
        /*007a*/ 	.short	(.L_213 - .L_212)
	.align		4
.L_212:
        /*007c*/ 	.word	index@(.nv.constant0._Z24upsample_backward_kernelPKfPfiii)
        /*0080*/ 	.short	0x0380
        /*0082*/ 	.short	0x001c


	//----- nvinfo : EIATTR_SW_WAR
	.align		4
.L_213:
        /*0084*/ 	.byte	0x04, 0x36
        /*0086*/ 	.short	(.L_215 - .L_214)
.L_214:
        /*0088*/ 	.word	0x00000008
.L_215:


//--------------------- .nv.info._Z23maxpool_backward_kernelPKfS0_Pfiii --------------------------
	.section	.nv.info._Z23maxpool_backward_kernelPKfS0_Pfiii,"",@"SHT_CUDA_INFO"
	.sectionflags	@""
	.align	4


	//----- nvinfo : EIATTR_CUDA_API_VERSION
	.align		4
        /*0000*/ 	.byte	0x04, 0x37
        /*0002*/ 	.short	(.L_217 - .L_216)
.L_216:
        /*0004*/ 	.word	0x00000082


	//----- nvinfo : EIATTR_KPARAM_INFO
	.align		4
.L_217:
        /*0008*/ 	.byte	0x04, 0x17
        /*000a*/ 	.short	(.L_219 - .L_218)
.L_218:
        /*000c*/ 	.word	0x00000000
        /*0010*/ 	.short	0x0005
        /*0012*/ 	.short	0x0020
        /*0014*/ 	.byte	0x00, 0xf0, 0x11, 0x00


	//----- nvinfo : EIATTR_KPARAM_INFO
	.align		4
.L_219:
        /*0018*/ 	.byte	0x04, 0x17
        /*001a*/ 	.short	(.L_221 - .L_220)
.L_220:
        /*001c*/ 	.word	0x00000000
        /*0020*/ 	.short	0x0004
        /*0022*/ 	.short	0x001c
        /*0024*/ 	.byte	0x00, 0xf0, 0x11, 0x00


	//----- nvinfo : EIATTR_KPARAM_INFO
	.align		4
.L_221:
        /*0028*/ 	.byte	0x04, 0x17
        /*002a*/ 	.short	(.L_223 - .L_222)
.L_222:
        /*002c*/ 	.word	0x00000000
        /*0030*/ 	.short	0x0003
        /*0032*/ 	.short	0x0018
        /*0034*/ 	.byte	0x00, 0xf0, 0x11, 0x00


	//----- nvinfo : EIATTR_KPARAM_INFO
	.align		4
.L_223:
        /*0038*/ 	.byte	0x04, 0x17
        /*003a*/ 	.short	(.L_225 - .L_224)
.L_224:
        /*003c*/ 	.word	0x00000000
        /*0040*/ 	.short	0x0002
        /*0042*/ 	.short	0x0010
        /*0044*/ 	.byte	0x00, 0xf5, 0x21, 0x00


	//----- nvinfo : EIATTR_KPARAM_INFO
	.align		4
.L_225:
        /*0048*/ 	.byte	0x04, 0x17
        /*004a*/ 	.short	(.L_227 - .L_226)
.L_226:
        /*004c*/ 	.word	0x00000000
        /*0050*/ 	.short	0x0001
        /*0052*/ 	.short	0x0008
        /*0054*/ 	.byte	0x00, 0xf5, 0x21, 0x00


	//----- nvinfo : EIATTR_KPARAM_INFO
	.align		4
.L_227:
        /*0058*/ 	.byte	0x04, 0x17
        /*005a*/ 	.short	(.L_229 - .L_228)
.L_228:
        /*005c*/ 	.word	0x00000000
        /*0060*/ 	.short	0x0000
        /*0062*/ 	.short	0x0000
        /*0064*/ 	.byte	0x00, 0xf5, 0x21, 0x00


	//----- nvinfo : EIATTR_SPARSE_MMA_MASK
	.align		4
.L_229:
        /*0068*/ 	.byte	0x03, 0x50
        /*006a*/ 	.short	0x0000


	//----- nvinfo : EIATTR_MAXREG_COUNT
	.align		4
        /*006c*/ 	.byte	0x03, 0x1b
        /*006e*/ 	.short	0x00ff


	//----- nvinfo : EIATTR_MERCURY_ISA_VERSION
	.align		4
        /*0070*/ 	.byte	0x03, 0x5f
        /*0072*/ 	.short	0x0101


	//----- nvinfo : EIATTR_VRC_CTA_INIT_COUNT
	.align		4
        /*0074*/ 	.byte	0x02, 0x4a
	.zero		1
	.zero		1


	//----- nvinfo : EIATTR_EXIT_INSTR_OFFSETS
	.align		4
        /*0078*/ 	.byte	0x04, 0x1c
        /*007a*/ 	.short	(.L_231 - .L_230)


	//   ....[0]....
.L_230:
        /*007c*/ 	.word	0x00000130


	//   ....[1]....
        /*0080*/ 	.word	0x00000360


	//----- nvinfo : EIATTR_CBANK_PARAM_SIZE
	.align		4
.L_231:
        /*0084*/ 	.byte	0x03, 0x19
        /*0086*/ 	.short	0x0024


	//----- nvinfo : EIATTR_PARAM_CBANK
	.align		4
        /*0088*/ 	.byte	0x04, 0x0a
        /*008a*/ 	.short	(.L_233 - .L_232)
	.align		4
.L_232:
        /*008c*/ 	.word	index@(.nv.constant0._Z23maxpool_backward_kernelPKfS0_Pfiii)
        /*0090*/ 	.short	0x0380
        /*0092*/ 	.short	0x0024


	//----- nvinfo : EIATTR_SW_WAR
	.align		4
.L_233:
        /*0094*/ 	.byte	0x04, 0x36
        /*0096*/ 	.short	(.L_235 - .L_234)
.L_234:
        /*0098*/ 	.word	0x00000008
.L_235:


//--------------------- .nv.info._Z20relu_backward_kernelPKfS0_Pfi --------------------------
	.section	.nv.info._Z20relu_backward_kernelPKfS0_Pfi,"",@"SHT_CUDA_INFO"
	.sectionflags	@""
	.align	4


	//----- nvinfo : EIATTR_CUDA_API_VERSION
	.align		4
        /*0000*/ 	.byte	0x04, 0x37
        /*0002*/ 	.short	(.L_237 - .L_236)
.L_236:
        /*0004*/ 	.word	0x00000082


	//----- nvinfo : EIATTR_KPARAM_INFO
	.align		4
.L_237:
        /*0008*/ 	.byte	0x04, 0x17
        /*000a*/ 	.short	(.L_239 - .L_238)
.L_238:
        /*000c*/ 	.word	0x00000000
        /*0010*/ 	.short	0x0003
        /*0012*/ 	.short	0x0018
        /*0014*/ 	.byte	0x00, 0xf0, 0x11, 0x00


	//----- nvinfo : EIATTR_KPARAM_INFO
	.align		4
.L_239:
        /*0018*/ 	.byte	0x04, 0x17
        /*001a*/ 	.short	(.L_241 - .L_240)
.L_240:
        /*001c*/ 	.word	0x00000000
        /*0020*/ 	.short	0x0002
        /*0022*/ 	.short	0x0010
        /*0024*/ 	.byte	0x00, 0xf5, 0x21, 0x00


	//----- nvinfo : EIATTR_KPARAM_INFO
	.align		4
.L_241:
        /*0028*/ 	.byte	0x04, 0x17
        /*002a*/ 	.short	(.L_243 - .L_242)
.L_242:
        /*002c*/ 	.word	0x00000000
        /*0030*/ 	.short	0x0001
        /*0032*/ 	.short	0x0008
        /*0034*/ 	.byte	0x00, 0xf5, 0x21, 0x00


	//----- nvinfo : EIATTR_KPARAM_INFO
	.align		4
.L_243:
        /*0038*/ 	.byte	0x04, 0x17
        /*003a*/ 	.short	(.L_245 - .L_244)
.L_244:
        /*003c*/ 	.word	0x00000000
        /*0040*/ 	.short	0x0000
        /*0042*/ 	.short	0x0000
        /*0044*/ 	.byte	0x00, 0xf5, 0x21, 0x00


	//----- nvinfo : EIATTR_SPARSE_MMA_MASK
	.align		4
.L_245:
        /*0048*/ 	.byte	0x03, 0x50
        /*004a*/ 	.short	0x0000


	//----- nvinfo : EIATTR_MAXREG_COUNT
	.align		4
        /*004c*/ 	.byte	0x03, 0x1b
        /*004e*/ 	.short	0x00ff


	//----- nvinfo : EIATTR_MERCURY_ISA_VERSION
	.align		4
        /*0050*/ 	.byte	0x03, 0x5f
        /*0052*/ 	.short	0x0101


	//----- nvinfo : EIATTR_VRC_CTA_INIT_COUNT
	.align		4
        /*0054*/ 	.byte	0x02, 0x4a
	.zero		1
	.zero		1


	//----- nvinfo : EIATTR_EXIT_INSTR_OFFSETS
	.align		4
        /*0058*/ 	.byte	0x04, 0x1c
        /*005a*/ 	.short	(.L_247 - .L_246)


	//   ....[0]....
.L_246:
        /*005c*/ 	.word	0x00000070


	//   ....[1]....
        /*0060*/ 	.word	0x00000170


	//----- nvinfo : EIATTR_CRS_STACK_SIZE
	.align		4
.L_247:
        /*0064*/ 	.byte	0x04, 0x1e
        /*0066*/ 	.short	(.L_249 - .L_248)
.L_248:
        /*0068*/ 	.word	0x00000000


	//----- nvinfo : EIATTR_CBANK_PARAM_SIZE
	.align		4
.L_249:
        /*006c*/ 	.byte	0x03, 0x19
        /*006e*/ 	.short	0x001c


	//----- nvinfo : EIATTR_PARAM_CBANK
	.align		4
        /*0070*/ 	.byte	0x04, 0x0a
        /*0072*/ 	.short	(.L_251 - .L_250)
	.align		4
.L_250:
        /*0074*/ 	.word	index@(.nv.constant0._Z20relu_backward_kernelPKfS0_Pfi)
        /*0078*/ 	.short	0x0380
        /*007a*/ 	.short	0x001c


	//----- nvinfo : EIATTR_SW_WAR
	.align		4
.L_251:
        /*007c*/ 	.byte	0x04, 0x36
        /*007e*/ 	.short	(.L_253 - .L_252)
.L_252:
        /*0080*/ 	.word	0x00000008
.L_253:


//--------------------- .nv.info._Z15upsample_kernelPKfPfiii --------------------------
	.section	.nv.info._Z15upsample_kernelPKfPfiii,"",@"SHT_CUDA_INFO"
	.sectionflags	@""
	.align	4


	//----- nvinfo : EIATTR_CUDA_API_VERSION
	.align		4
        /*0000*/ 	.byte	0x04, 0x37
        /*0002*/ 	.short	(.L_255 - .L_254)
.L_254:
        /*0004*/ 	.word	0x00000082


	//----- nvinfo : EIATTR_KPARAM_INFO
	.align		4
.L_255:
        /*0008*/ 	.byte	0x04, 0x17
        /*000a*/ 	.short	(.L_257 - .L_256)
.L_256:
        /*000c*/ 	.word	0x00000000
        /*0010*/ 	.short	0x0004
        /*0012*/ 	.short	0x0018
        /*0014*/ 	.byte	0x00, 0xf0, 0x11, 0x00


	//----- nvinfo : EIATTR_KPARAM_INFO
	.align		4
.L_257:
        /*0018*/ 	.byte	0x04, 0x17
        /*001a*/ 	.short	(.L_259 - .L_258)
.L_258:
        /*001c*/ 	.word	0x00000000
        /*0020*/ 	.short	0x0003
        /*0022*/ 	.short	0x0014
        /*0024*/ 	.byte	0x00, 0xf0, 0x11, 0x00


	//----- nvinfo : EIATTR_KPARAM_INFO
	.align		4
.L_259:
        /*0028*/ 	.byte	0x04, 0x17
        /*002a*/ 	.short	(.L_261 - .L_260)
.L_260:
        /*002c*/ 	.word	0x00000000
        /*0030*/ 	.short	0x0002
        /*0032*/ 	.short	0x0010
        /*0034*/ 	.byte	0x00, 0xf0, 0x11, 0x00


	//----- nvinfo : EIATTR_KPARAM_INFO
	.align		4
.L_261:
        /*0038*/ 	.byte	0x04, 0x17
        /*003a*/ 	.short	(.L_263 - .L_262)
.L_262:
        /*003c*/ 	.word	0x00000000
        /*0040*/ 	.short	0x0001
        /*0042*/ 	.short	0x0008
        /*0044*/ 	.byte	0x00, 0xf5, 0x21, 0x00


	//----- nvinfo : EIATTR_KPARAM_INFO
	.align		4
.L_263:
        /*0048*/ 	.byte	0x04, 0x17
        /*004a*/ 	.short	(.L_265 - .L_264)
.L_264:
        /*004c*/ 	.word	0x00000000
        /*0050*/ 	.short	0x0000
        /*0052*/ 	.short	0x0000
        /*0054*/ 	.byte	0x00, 0xf5, 0x21, 0x00


	//----- nvinfo : EIATTR_SPARSE_MMA_MASK
	.align		4
.L_265:
        /*0058*/ 	.byte	0x03, 0x50
        /*005a*/ 	.short	0x0000


	//----- nvinfo : EIATTR_MAXREG_COUNT
	.align		4
        /*005c*/ 	.byte	0x03, 0x1b
        /*005e*/ 	.short	0x00ff


	//----- nvinfo : EIATTR_MERCURY_ISA_VERSION
	.align		4
        /*0060*/ 	.byte	0x03, 0x5f
        /*0062*/ 	.short	0x0101


	//----- nvinfo : EIATTR_VRC_CTA_INIT_COUNT
	.align		4
        /*0064*/ 	.byte	0x02, 0x4a
	.zero		1
	.zero		1


	//----- nvinfo : EIATTR_EXIT_INSTR_OFFSETS
	.align		4
        /*0068*/ 	.byte	0x04, 0x1c
        /*006a*/ 	.short	(.L_267 - .L_266)


	//   ....[0]....
.L_266:
        /*006c*/ 	.word	0x00000110


	//   ....[1]....
        /*0070*/ 	.word	0x000001f0


	//----- nvinfo : EIATTR_CBANK_PARAM_SIZE
	.align		4
.L_267:
        /*0074*/ 	.byte	0x03, 0x19
        /*0076*/ 	.short	0x001c


	//----- nvinfo : EIATTR_PARAM_CBANK
	.align		4
        /*0078*/ 	.byte	0x04, 0x0a
        /*007a*/ 	.short	(.L_269 - .L_268)
	.align		4
.L_268:
        /*007c*/ 	.word	index@(.nv.constant0._Z15upsample_kernelPKfPfiii)
        /*0080*/ 	.short	0x0380
        /*0082*/ 	.short	0x001c


	//----- nvinfo : EIATTR_SW_WAR
	.align		4
.L_269:
        /*0084*/ 	.byte	0x04, 0x36
        /*0086*/ 	.short	(.L_271 - .L_270)
.L_270:
        /*0088*/ 	.word	0x00000008
.L_271:


//--------------------- .nv.info._Z14maxpool_kernelPKfPfiii --------------------------
	.section	.nv.info._Z14maxpool_kernelPKfPfiii,"",@"SHT_CUDA_INFO"
	.sectionflags	@""
	.align	4


	//----- nvinfo : EIATTR_CUDA_API_VERSION
	.align		4
        /*0000*/ 	.byte	0x04, 0x37
        /*0002*/ 	.short	(.L_273 - .L_272)
.L_272:
        /*0004*/ 	.word	0x00000082


	//----- nvinfo : EIATTR_KPARAM_INFO
	.align		4
.L_273:
        /*0008*/ 	.byte	0x04, 0x17
        /*000a*/ 	.short	(.L_275 - .L_274)
.L_274:
        /*000c*/ 	.word	0x00000000
        /*0010*/ 	.short	0x0004
        /*0012*/ 	.short	0x0018
        /*0014*/ 	.byte	0x00, 0xf0, 0x11, 0x00


	//----- nvinfo : EIATTR_KPARAM_INFO
	.align		4
.L_275:
        /*0018*/ 	.byte	0x04, 0x17
        /*001a*/ 	.short	(.L_277 - .L_276)
.L_276:
        /*001c*/ 	.word	0x00000000
        /*0020*/ 	.short	0x0003
        /*0022*/ 	.short	0x0014
        /*0024*/ 	.byte	0x00, 0xf0, 0x11, 0x00


	//----- nvinfo : EIATTR_KPARAM_INFO
	.align		4
.L_277:
        /*0028*/ 	.byte	0x04, 0x17
        /*002a*/ 	.short	(.L_279 - .L_278)
.L_278:
        /*002c*/ 	.word	0x00000000
        /*0030*/ 	.short	0x0002
        /*0032*/ 	.short	0x0010
        /*0034*/ 	.byte	0x00, 0xf0, 0x11, 0x00


	//----- nvinfo : EIATTR_KPARAM_INFO
	.align		4
.L_279:
        /*0038*/ 	.byte	0x04, 0x17
        /*003a*/ 	.short	(.L_281 - .L_280)
.L_280:
        /*003c*/ 	.word	0x00000000
        /*0040*/ 	.short	0x0001
        /*0042*/ 	.short	0x0008
        /*0044*/ 	.byte	0x00, 0xf5, 0x21, 0x00


	//----- nvinfo : EIATTR_KPARAM_INFO
	.align		4
.L_281:
        /*0048*/ 	.byte	0x04, 0x17
        /*004a*/ 	.short	(.L_283 - .L_282)
.L_282:
        /*004c*/ 	.word	0x00000000
        /*0050*/ 	.short	0x0000
        /*0052*/ 	.short	0x0000
        /*0054*/ 	.byte	0x00, 0xf5, 0x21, 0x00


	//----- nvinfo : EIATTR_SPARSE_MMA_MASK
	.align		4
.L_283:
        /*0058*/ 	.byte	0x03, 0x50
        /*005a*/ 	.short	0x0000


	//----- nvinfo : EIATTR_MAXREG_COUNT
	.align		4
        /*005c*/ 	.byte	0x03, 0x1b
        /*005e*/ 	.short	0x00ff


	//----- nvinfo : EIATTR_MERCURY_ISA_VERSION
	.align		4
        /*0060*/ 	.byte	0x03, 0x5f
        /*0062*/ 	.short	0x0101


	//----- nvinfo : EIATTR_VRC_CTA_INIT_COUNT
	.align		4
        /*0064*/ 	.byte	0x02, 0x4a
	.zero		1
	.zero		1


	//----- nvinfo : EIATTR_EXIT_INSTR_OFFSETS
	.align		4
        /*0068*/ 	.byte	0x04, 0x1c
        /*006a*/ 	.short	(.L_285 - .L_284)


	//   ....[0]....
.L_284:
        /*006c*/ 	.word	0x00000130


	//   ....[1]....
        /*0070*/ 	.word	0x00000280


	//----- nvinfo : EIATTR_CBANK_PARAM_SIZE
	.align		4
.L_285:
        /*0074*/ 	.byte	0x03, 0x19
        /*0076*/ 	.short	0x001c


	//----- nvinfo : EIATTR_PARAM_CBANK
	.align		4
        /*0078*/ 	.byte	0x04, 0x0a
        /*007a*/ 	.short	(.L_287 - .L_286)
	.align		4
.L_286:
        /*007c*/ 	.word	index@(.nv.constant0._Z14maxpool_kernelPKfPfiii)
        /*0080*/ 	.short	0x0380
        /*0082*/ 	.short	0x001c


	//----- nvinfo : EIATTR_SW_WAR
	.align		4
.L_287:
        /*0084*/ 	.byte	0x04, 0x36
        /*0086*/ 	.short	(.L_289 - .L_288)
.L_288:
        /*0088*/ 	.word	0x00000008
.L_289:


//--------------------- .nv.info._Z11relu_kernelPKfPfi --------------------------
	.section	.nv.info._Z11relu_kernelPKfPfi,"",@"SHT_CUDA_INFO"
	.sectionflags	@""
	.align	4


	//----- nvinfo : EIATTR_CUDA_API_VERSION
	.align		4
        /*0000*/ 	.byte	0x04, 0x37
        /*0002*/ 	.short	(.L_291 - .L_290)
.L_290:
        /*0004*/ 	.word	0x00000082


	//----- nvinfo : EIATTR_KPARAM_INFO
	.align		4
.L_291:
        /*0008*/ 	.byte	0x04, 0x17
        /*000a*/ 	.short	(.L_293 - .L_292)
.L_292:
        /*000c*/ 	.word	0x00000000
        /*0010*/ 	.short	0x0002
        /*0012*/ 	.short	0x0010
        /*0014*/ 	.byte	0x00, 0xf0, 0x11, 0x00


	//----- nvinfo : EIATTR_KPARAM_INFO
	.align		4
.L_293:
        /*0018*/ 	.byte	0x04, 0x17
        /*001a*/ 	.short	(.L_295 - .L_294)
.L_294:
        /*001c*/ 	.word	0x00000000
        /*0020*/ 	.short	0x0001
        /*0022*/ 	.short	0x0008
        /*0024*/ 	.byte	0x00, 0xf5, 0x21, 0x00


	//----- nvinfo : EIATTR_KPARAM_INFO
	.align		4
.L_295:
        /*0028*/ 	.byte	0x04, 0x17
        /*002a*/ 	.short	(.L_297 - .L_296)
.L_296:
        /*002c*/ 	.word	0x00000000
        /*0030*/ 	.short	0x0000
        /*0032*/ 	.short	0x0000
        /*0034*/ 	.byte	0x00, 0xf5, 0x21, 0x00


	//----- nvinfo : EIATTR_SPARSE_MMA_MASK
	.align		4
.L_297:
        /*0038*/ 	.byte	0x03, 0x50
        /*003a*/ 	.short	0x0000


	//----- nvinfo : EIATTR_MAXREG_COUNT
	.align		4
        /*003c*/ 	.byte	0x03, 0x1b
        /*003e*/ 	.short	0x00ff


	//----- nvinfo : EIATTR_MERCURY_ISA_VERSION
	.align		4
        /*0040*/ 	.byte	0x03, 0x5f
        /*0042*/ 	.short	0x0101


	//----- nvinfo : EIATTR_VRC_CTA_INIT_COUNT
	.align		4
        /*0044*/ 	.byte	0x02, 0x4a
	.zero		1
	.zero		1


	//----- nvinfo : EIATTR_EXIT_INSTR_OFFSETS
	.align		4
        /*0048*/ 	.byte	0x04, 0x1c
        /*004a*/ 	.short	(.L_299 - .L_298)


	//   ....[0]....
.L_298:
        /*004c*/ 	.word	0x00000070


	//   ....[1]....
        /*0050*/ 	.word	0x00000100


	//----- nvinfo : EIATTR_CBANK_PARAM_SIZE
	.align		4
.L_299:
        /*0054*/ 	.byte	0x03, 0x19
        /*0056*/ 	.short	0x0014


	//----- nvinfo : EIATTR_PARAM_CBANK
	.align		4
        /*0058*/ 	.byte	0x04, 0x0a
        /*005a*/ 	.short	(.L_301 - .L_300)
	.align		4
.L_300:
        /*005c*/ 	.word	index@(.nv.constant0._Z11relu_kernelPKfPfi)
        /*0060*/ 	.short	0x0380
        /*0062*/ 	.short	0x0014


	//----- nvinfo : EIATTR_SW_WAR
	.align		4
.L_301:
        /*0064*/ 	.byte	0x04, 0x36
        /*0066*/ 	.short	(.L_303 - .L_302)
.L_302:
        /*0068*/ 	.word	0x00000008
.L_303:


//--------------------- .nv.info._Z13conv2d_kernelPKfS0_S0_Pfiiiiiiii --------------------------
	.section	.nv.info._Z13conv2d_kernelPKfS0_S0_Pfiiiiiiii,"",@"SHT_CUDA_INFO"
	.sectionflags	@""
	.align	4


	//----- nvinfo : EIATTR_CUDA_API_VERSION
	.align		4
        /*0000*/ 	.byte	0x04, 0x37
        /*0002*/ 	.short	(.L_305 - .L_304)
.L_304:
        /*0004*/ 	.word	0x00000082


	//----- nvinfo : EIATTR_KPARAM_INFO
	.align		4
.L_305:
        /*0008*/ 	.byte	0x04, 0x17
        /*000a*/ 	.short	(.L_307 - .L_306)
.L_306:
        /*000c*/ 	.word	0x00000000
        /*0010*/ 	.short	0x000b
        /*0012*/ 	.short	0x003c
        /*0014*/ 	.byte	0x00, 0xf0, 0x11, 0x00


	//----- nvinfo : EIATTR_KPARAM_INFO
	.align		4
.L_307:
        /*0018*/ 	.byte	0x04, 0x17
        /*001a*/ 	.short	(.L_309 - .L_308)
.L_308:
        /*001c*/ 	.word	0x00000000
        /*0020*/ 	.short	0x000a
        /*0022*/ 	.short	0x0038
        /*0024*/ 	.byte	0x00, 0xf0, 0x11, 0x00


	//----- nvinfo : EIATTR_KPARAM_INFO
	.align		4
.L_309:
        /*0028*/ 	.byte	0x04, 0x17
        /*002a*/ 	.short	(.L_311 - .L_310)
.L_310:
        /*002c*/ 	.word	0x00000000
        /*0030*/ 	.short	0x0009
        /*0032*/ 	.short	0x0034
        /*0034*/ 	.byte	0x00, 0xf0, 0x11, 0x00


	//----- nvinfo : EIATTR_KPARAM_INFO
	.align		4
.L_311:
        /*0038*/ 	.byte	0x04, 0x17
        /*003a*/ 	.short	(.L_313 - .L_312)
.L_312:
        /*003c*/ 	.word	0x00000000
        /*0040*/ 	.short	0x0008
        /*0042*/ 	.short	0x0030
        /*0044*/ 	.byte	0x00, 0xf0, 0x11, 0x00


	//----- nvinfo : EIATTR_KPARAM_INFO
	.align		4
.L_313:
        /*0048*/ 	.byte	0x04, 0x17
        /*004a*/ 	.short	(.L_315 - .L_314)
.L_314:
        /*004c*/ 	.word	0x00000000
        /*0050*/ 	.short	0x0007
        /*0052*/ 	.short	0x002c
        /*0054*/ 	.byte	0x00, 0xf0, 0x11, 0x00


	//----- nvinfo : EIATTR_KPARAM_INFO
	.align		4
.L_315:
        /*0058*/ 	.byte	0x04, 0x17
        /*005a*/ 	.short	(.L_317 - .L_316)
.L_316:
        /*005c*/ 	.word	0x00000000
        /*0060*/ 	.short	0x0006
        /*0062*/ 	.short	0x0028
        /*0064*/ 	.byte	0x00, 0xf0, 0x11, 0x00


	//----- nvinfo : EIATTR_KPARAM_INFO
	.align		4
.L_317:
        /*0068*/ 	.byte	0x04, 0x17
        /*006a*/ 	.short	(.L_319 - .L_318)
.L_318:
        /*006c*/ 	.word	0x00000000
        /*0070*/ 	.short	0x0005
        /*0072*/ 	.short	0x0024
        /*0074*/ 	.byte	0x00, 0xf0, 0x11, 0x00


	//----- nvinfo : EIATTR_KPARAM_INFO
	.align		4
.L_319:
        /*0078*/ 	.byte	0x04, 0x17
        /*007a*/ 	.short	(.L_321 - .L_320)
.L_320:
        /*007c*/ 	.word	0x00000000
        /*0080*/ 	.short	0x0004
        /*0082*/ 	.short	0x0020
        /*0084*/ 	.byte	0x00, 0xf0, 0x11, 0x00


	//----- nvinfo : EIATTR_KPARAM_INFO
	.align		4
.L_321:
        /*0088*/ 	.byte	0x04, 0x17
        /*008a*/ 	.short	(.L_323 - .L_322)
.L_322:
        /*008c*/ 	.word	0x00000000
        /*0090*/ 	.short	0x0003
        /*0092*/ 	.short	0x0018
        /*0094*/ 	.byte	0x00, 0xf5, 0x21, 0x00


	//----- nvinfo : EIATTR_KPARAM_INFO
	.align		4
.L_323:
        /*0098*/ 	.byte	0x04, 0x17
        /*009a*/ 	.short	(.L_325 - .L_324)
.L_324:
        /*009c*/ 	.word	0x00000000
        /*00a0*/ 	.short	0x0002
        /*00a2*/ 	.short	0x0010
        /*00a4*/ 	.byte	0x00, 0xf5, 0x21, 0x00


	//----- nvinfo : EIATTR_KPARAM_INFO
	.align		4
.L_325:
        /*00a8*/ 	.byte	0x04, 0x17
        /*00aa*/ 	.short	(.L_327 - .L_326)
.L_326:
        /*00ac*/ 	.word	0x00000000
        /*00b0*/ 	.short	0x0001
        /*00b2*/ 	.short	0x0008
        /*00b4*/ 	.byte	0x00, 0xf5, 0x21, 0x00


	//----- nvinfo : EIATTR_KPARAM_INFO
	.align		4
.L_327:
        /*00b8*/ 	.byte	0x04, 0x17
        /*00ba*/ 	.short	(.L_329 - .L_328)
.L_328:
        /*00bc*/ 	.word	0x00000000
        /*00c0*/ 	.short	0x0000
        /*00c2*/ 	.short	0x0000
        /*00c4*/ 	.byte	0x00, 0xf5, 0x21, 0x00


	//----- nvinfo : EIATTR_SPARSE_MMA_MASK
	.align		4
.L_329:
        /*00c8*/ 	.byte	0x03, 0x50
        /*00ca*/ 	.short	0x0000


	//----- nvinfo : EIATTR_MAXREG_COUNT
	.align		4
        /*00cc*/ 	.byte	0x03, 0x1b
        /*00ce*/ 	.short	0x00ff


	//----- nvinfo : EIATTR_MERCURY_ISA_VERSION
	.align		4
        /*00d0*/ 	.byte	0x03, 0x5f
        /*00d2*/ 	.short	0x0101


	//----- nvinfo : EIATTR_VRC_CTA_INIT_COUNT
	.align		4
        /*00d4*/ 	.byte	0x02, 0x4a
	.zero		1
	.zero		1


	//----- nvinfo : EIATTR_EXIT_INSTR_OFFSETS
	.align		4
        /*00d8*/ 	.byte	0x04, 0x1c
        /*00da*/ 	.short	(.L_331 - .L_330)


	//   ....[0]....
.L_330:
        /*00dc*/ 	.word	0x000000f0


	//   ....[1]....
        /*00e0*/ 	.word	0x00000e30


	//----- nvinfo : EIATTR_CBANK_PARAM_SIZE
	.align		4
.L_331:
        /*00e4*/ 	.byte	0x03, 0x19
        /*00e6*/ 	.short	0x0040


	//----- nvinfo : EIATTR_PARAM_CBANK
	.align		4
        /*00e8*/ 	.byte	0x04, 0x0a
        /*00ea*/ 	.short	(.L_333 - .L_332)
	.align		4
.L_332:
        /*00ec*/ 	.word	index@(.nv.constant0._Z13conv2d_kernelPKfS0_S0_Pfiiiiiiii)
        /*00f0*/ 	.short	0x0380
        /*00f2*/ 	.short	0x0040


	//----- nvinfo : EIATTR_SW_WAR
	.align		4
.L_333:
        /*00f4*/ 	.byte	0x04, 0x36
        /*00f6*/ 	.short	(.L_335 - .L_334)
.L_334:
        /*00f8*/ 	.word	0x00000008
.L_335:


//--------------------- .nv.info._Z16conv2d_kernel_v1PKfS0_S0_Pfiiiiiiii --------------------------
	.section	.nv.info._Z16conv2d_kernel_v1PKfS0_S0_Pfiiiiiiii,"",@"SHT_CUDA_INFO"
	.sectionflags	@""
	.align	4


	//----- nvinfo : EIATTR_CUDA_API_VERSION
	.align		4
        /*0000*/ 	.byte	0x04, 0x37
        /*0002*/ 	.short	(.L_337 - .L_336)
.L_336:
        /*0004*/ 	.word	0x00000082


	//----- nvinfo : EIATTR_KPARAM_INFO
	.align		4
.L_337:
        /*0008*/ 	.byte	0x04, 0x17
        /*000a*/ 	.short	(.L_339 - .L_338)
.L_338:
        /*000c*/ 	.word	0x00000000
        /*0010*/ 	.short	0x000b
        /*0012*/ 	.short	0x003c
        /*0014*/ 	.byte	0x00, 0xf0, 0x11, 0x00


	//----- nvinfo : EIATTR_KPARAM_INFO
	.align		4
.L_339:
        /*0018*/ 	.byte	0x04, 0x17
        /*001a*/ 	.short	(.L_341 - .L_340)
.L_340:
        /*001c*/ 	.word	0x00000000
        /*0020*/ 	.short	0x000a
        /*0022*/ 	.short	0x0038
        /*0024*/ 	.byte	0x00, 0xf0, 0x11, 0x00


	//----- nvinfo : EIATTR_KPARAM_INFO
	.align		4
.L_341:
        /*0028*/ 	.byte	0x04, 0x17
        /*002a*/ 	.short	(.L_343 - .L_342)
.L_342:
        /*002c*/ 	.word	0x00000000
        /*0030*/ 	.short	0x0009
        /*0032*/ 	.short	0x0034
        /*0034*/ 	.byte	0x00, 0xf0, 0x11, 0x00


	//----- nvinfo : EIATTR_KPARAM_INFO
	.align		4
.L_343:
        /*0038*/ 	.byte	0x04, 0x17
        /*003a*/ 	.short	(.L_345 - .L_344)
.L_344:
        /*003c*/ 	.word	0x00000000
        /*0040*/ 	.short	0x0008
        /*0042*/ 	.short	0x0030
        /*0044*/ 	.byte	0x00, 0xf0, 0x11, 0x00


	//----- nvinfo : EIATTR_KPARAM_INFO
	.align		4
.L_345:
        /*0048*/ 	.byte	0x04, 0x17
        /*004a*/ 	.short	(.L_347 - .L_346)
.L_346:
        /*004c*/ 	.word	0x00000000
        /*0050*/ 	.short	0x0007
        /*0052*/ 	.short	0x002c
        /*0054*/ 	.byte	0x00, 0xf0, 0x11, 0x00


	//----- nvinfo : EIATTR_KPARAM_INFO
	.align		4
.L_347:
        /*0058*/ 	.byte	0x04, 0x17
        /*005a*/ 	.short	(.L_349 - .L_348)
.L_348:
        /*005c*/ 	.word	0x00000000
        /*0060*/ 	.short	0x0006
        /*0062*/ 	.short	0x0028
        /*0064*/ 	.byte	0x00, 0xf0, 0x11, 0x00


	//----- nvinfo : EIATTR_KPARAM_INFO
	.align		4
.L_349:
        /*0068*/ 	.byte	0x04, 0x17
        /*006a*/ 	.short	(.L_351 - .L_350)
.L_350:
        /*006c*/ 	.word	0x00000000
        /*0070*/ 	.short	0x0005
        /*0072*/ 	.short	0x0024
        /*0074*/ 	.byte	0x00, 0xf0, 0x11, 0x00


	//----- nvinfo : EIATTR_KPARAM_INFO
	.align		4
.L_351:
        /*0078*/ 	.byte	0x04, 0x17
        /*007a*/ 	.short	(.L_353 - .L_352)
.L_352:
        /*007c*/ 	.word	0x00000000
        /*0080*/ 	.short	0x0004
        /*0082*/ 	.short	0x0020
        /*0084*/ 	.byte	0x00, 0xf0, 0x11, 0x00


	//----- nvinfo : EIATTR_KPARAM_INFO
	.align		4
.L_353:
        /*0088*/ 	.byte	0x04, 0x17
        /*008a*/ 	.short	(.L_355 - .L_354)
.L_354:
        /*008c*/ 	.word	0x00000000
        /*0090*/ 	.short	0x0003
        /*0092*/ 	.short	0x0018
        /*0094*/ 	.byte	0x00, 0xf5, 0x21, 0x00


	//----- nvinfo : EIATTR_KPARAM_INFO
	.align		4
.L_355:
        /*0098*/ 	.byte	0x04, 0x17
        /*009a*/ 	.short	(.L_357 - .L_356)
.L_356:
        /*009c*/ 	.word	0x00000000
        /*00a0*/ 	.short	0x0002
        /*00a2*/ 	.short	0x0010
        /*00a4*/ 	.byte	0x00, 0xf5, 0x21, 0x00


	//----- nvinfo : EIATTR_KPARAM_INFO
	.align		4
.L_357:
        /*00a8*/ 	.byte	0x04, 0x17
        /*00aa*/ 	.short	(.L_359 - .L_358)
.L_358:
        /*00ac*/ 	.word	0x00000000
        /*00b0*/ 	.short	0x0001
        /*00b2*/ 	.short	0x0008
        /*00b4*/ 	.byte	0x00, 0xf5, 0x21, 0x00


	//----- nvinfo : EIATTR_KPARAM_INFO
	.align		4
.L_359:
        /*00b8*/ 	.byte	0x04, 0x17
        /*00ba*/ 	.short	(.L_361 - .L_360)
.L_360:
        /*00bc*/ 	.word	0x00000000
        /*00c0*/ 	.short	0x0000
        /*00c2*/ 	.short	0x0000
        /*00c4*/ 	.byte	0x00, 0xf5, 0x21, 0x00


	//----- nvinfo : EIATTR_SPARSE_MMA_MASK
	.align		4
.L_361:
        /*00c8*/ 	.byte	0x03, 0x50
        /*00ca*/ 	.short	0x0000


	//----- nvinfo : EIATTR_MAXREG_COUNT
	.align		4
        /*00cc*/ 	.byte	0x03, 0x1b
        /*00ce*/ 	.short	0x00ff


	//----- nvinfo : EIATTR_NUM_BARRIERS
	.align		4
        /*00d0*/ 	.byte	0x02, 0x4c
        /*00d2*/ 	.byte	0x01
	.zero		1


	//----- nvinfo : EIATTR_MERCURY_ISA_VERSION
	.align		4
        /*00d4*/ 	.byte	0x03, 0x5f
        /*00d6*/ 	.short	0x0101


	//----- nvinfo : EIATTR_VRC_CTA_INIT_COUNT
	.align		4
        /*00d8*/ 	.byte	0x02, 0x4a
	.zero		1
	.zero		1


	//----- nvinfo : EIATTR_EXIT_INSTR_OFFSETS
	.align		4
        /*00dc*/ 	.byte	0x04, 0x1c
        /*00de*/ 	.short	(.L_363 - .L_362)


	//   ....[0]....
.L_362:
        /*00e0*/ 	.word	0x00001360


	//   ....[1]....
        /*00e4*/ 	.word	0x00001400


	//----- nvinfo : EIATTR_CRS_STACK_SIZE
	.align		4
.L_363:
        /*00e8*/ 	.byte	0x04, 0x1e
        /*00ea*/ 	.short	(.L_365 - .L_364)
.L_364:
        /*00ec*/ 	.word	0x00000000


	//----- nvinfo : EIATTR_CBANK_PARAM_SIZE
	.align		4
.L_365:
        /*00f0*/ 	.byte	0x03, 0x19
        /*00f2*/ 	.short	0x0040


	//----- nvinfo : EIATTR_PARAM_CBANK
	.align		4
        /*00f4*/ 	.byte	0x04, 0x0a
        /*00f6*/ 	.short	(.L_367 - .L_366)
	.align		4
.L_366:
        /*00f8*/ 	.word	index@(.nv.constant0._Z16conv2d_kernel_v1PKfS0_S0_Pfiiiiiiii)
        /*00fc*/ 	.short	0x0380
        /*00fe*/ 	.short	0x0040


	//----- nvinfo : EIATTR_SW_WAR
	.align		4
.L_367:
        /*0100*/ 	.byte	0x04, 0x36
        /*0102*/ 	.short	(.L_369 - .L_368)
.L_368:
        /*0104*/ 	.word	0x00000008
.L_369:


//--------------------- .nv.callgraph             --------------------------
	.section	.nv.callgraph,"",@"SHT_CUDA_CALLGRAPH"
	.align	4
	.sectionentsize	8
	.align		4
        /*0000*/ 	.word	0x00000000
	.align		4
        /*0004*/ 	.word	0xffffffff
	.align		4
        /*0008*/ 	.word	0x00000000
	.align		4
        /*000c*/ 	.word	0xfffffffe
	.align		4
        /*0010*/ 	.word	0x00000000
	.align		4
        /*0014*/ 	.word	0xfffffffd
	.align		4
        /*0018*/ 	.word	0x00000000
	.align		4
        /*001c*/ 	.word	0xfffffffc


//--------------------- .text._Z17sgd_update_kernelPfPKffi --------------------------
	.section	.text._Z17sgd_update_kernelPfPKffi,"ax",@progbits
	.align	128
        .global         _Z17sgd_update_kernelPfPKffi
        .type           _Z17sgd_update_kernelPfPKffi,@function
        .size           _Z17sgd_update_kernelPfPKffi,(.L_x_85 - _Z17sgd_update_kernelPfPKffi)
        .other          _Z17sgd_update_kernelPfPKffi,@"STO_CUDA_ENTRY STV_DEFAULT"
_Z17sgd_update_kernelPfPKffi:
.text._Z17sgd_update_kernelPfPKffi:
[----:B------:R-:W-:Y:S01]  /*0000*/  LDC R1, c[0x0][0x37c] ;  /* 0x0000df00ff017b82 */ /* 0x000fe20000000800 */
[----:B------:R-:W0:Y:S07]  /*0010*/  S2R R0, SR_TID.X ;  /* 0x0000000000007919 */ /* 0x000e2e0000002100 */
[----:B------:R-:W0:Y:S01]  /*0020*/  S2UR UR4, SR_CTAID.X ;  /* 0x00000000000479c3 */ /* 0x000e220000002500 */
[----:B------:R-:W1:Y:S07]  /*0030*/  LDCU UR5, c[0x0][0x394] ;  /* 0x00007280ff0577ac */ /* 0x000e6e0008000800 */
[----:B------:R-:W0:Y:S02]  /*0040*/  LDC R7, c[0x0][0x360] ;  /* 0x0000d800ff077b82 */ /* 0x000e240000000800 */
[----:B0-----:R-:W-:-:S05]  /*0050*/  IMAD R7, R7, UR4, R0 ;  /* 0x0000000407077c24 */ /* 0x001fca000f8e0200 */
[----:B-1----:R-:W-:-:S13]  /*0060*/  ISETP.GE.AND P0, PT, R7, UR5, PT ;  /* 0x0000000507007c0c */ /* 0x002fda000bf06270 */
[----:B------:R-:W-:Y:S05]  /*0070*/  @P0 EXIT ;  /* 0x000000000000094d */ /* 0x000fea0003800000 */
[----:B------:R-:W0:Y:S01]  /*0080*/  LDC.64 R2, c[0x0][0x388] ;  /* 0x0000e200ff027b82 */ /* 0x000e220000000a00 */
[----:B------:R-:W1:Y:S01]  /*0090*/  LDCU.64 UR4, c[0x0][0x358] ;  /* 0x00006b00ff0477ac */ /* 0x000e620008000a00 */
[----:B------:R-:W2:Y:S06]  /*00a0*/  LDCU UR6, c[0x0][0x390] ;  /* 0x00007200ff0677ac */ /* 0x000eac0008000800 */
[----:B------:R-:W3:Y:S01]  /*00b0*/  LDC.64 R4, c[0x0][0x380] ;  /* 0x0000e000ff047b82 */ /* 0x000ee20000000a00 */
[----:B0-----:R-:W-:-:S06]  /*00c0*/  IMAD.WIDE R2, R7, 0x4, R2 ;  /* 0x0000000407027825 */ /* 0x001fcc00078e0202 */
[----:B-1----:R-:W4:Y:S01]  /*00d0*/  LDG.E R2, desc[UR4][R2.64] ;  /* 0x0000000402027981 */ /* 0x002f22000c1e1900 */
[----:B---3--:R-:W-:-:S05]  /*00e0*/  IMAD.WIDE R4, R7, 0x4, R4 ;  /* 0x0000000407047825 */ /* 0x008fca00078e0204 */
[----:B------:R-:W2:Y:S01]  /*00f0*/  LDG.E R7, desc[UR4][R4.64] ;  /* 0x0000000404077981 */ /* 0x000ea2000c1e1900 */
[C---:B----4-:R-:W-:Y:S02]  /*0100*/  FMNMX.NAN R0, R2.reuse, 5, PT ;  /* 0x40a0000002007809 */ /* 0x050fe40003820000 */
[----:B------:R-:W-:Y:S02]  /*0110*/  FSETP.NE.AND P0, PT, |R2|, +INF , PT ;  /* 0x7f8000000200780b */ /* 0x000fe40003f05200 */
[----:B------:R-:W-:-:S04]  /*0120*/  FMNMX.NAN R0, R0, -5, !PT ;  /* 0xc0a0000000007809 */ /* 0x000fc80007820000 */
[----:B------:R-:W-:-:S05]  /*0130*/  FSEL R0, R0, RZ, P0 ;  /* 0x000000ff00007208 */ /* 0x000fca0000000000 */
[----:B--2---:R-:W-:-:S05]  /*0140*/  FFMA R7, -R0, UR6, R7 ;  /* 0x0000000600077c23 */ /* 0x004fca0008000107 */
[----:B------:R-:W-:Y:S01]  /*0150*/  STG.E desc[UR4][R4.64], R7 ;  /* 0x0000000704007986 */ /* 0x000fe2000c101904 */
[----:B------:R-:W-:Y:S05]  /*0160*/  EXIT ;  /* 0x000000000000794d */ /* 0x000fea0003800000 */
.L_x_0:
[----:B------:R-:W-:-:S00]  /*0170*/  BRA `(.L_x_0) ;  /* 0xfffffffc00fc7947 */ /* 0x000fc0000383ffff */
[----:B------:R-:W-:-:S00]  /*0180*/  NOP ;  /* 0x0000000000007918 */ /* 0x000fc00000000000 */
[----:B------:R-:W-:-:S00]  /*0190*/  NOP ;  /* 0x0000000000007918 */ /* 0x000fc00000000000 */
[----:B------:R-:W-:-:S00]  /*01a0*/  NOP ;  /* 0x0000000000007918 */ /* 0x000fc00000000000 */
[----:B------:R-:W-:-:S00]  /*01b0*/  NOP ;  /* 0x0000000000007918 */ /* 0x000fc00000000000 */
[----:B------:R-:W-:-:S00]  /*01c0*/  NOP ;  /* 0x0000000000007918 */ /* 0x000fc00000000000 */
[----:B------:R-:W-:-:S00]  /*01d0*/  NOP ;  /* 0x0000000000007918 */ /* 0x000fc00000000000 */
[----:B------:R-:W-:-:S00]  /*01e0*/  NOP ;  /* 0x0000000000007918 */ /* 0x000fc00000000000 */
[----:B------:R-:W-:-:S00]  /*01f0*/  NOP ;  /* 0x0000000000007918 */ /* 0x000fc00000000000 */
.L_x_85:


//--------------------- .text._Z15mse_loss_kernelPKfS0_PfS1_i --------------------------
	.section	.text._Z15mse_loss_kernelPKfS0_PfS1_i,"ax",@progbits
	.align	128
        .global         _Z15mse_loss_kernelPKfS0_PfS1_i
        .type           _Z15mse_loss_kernelPKfS0_PfS1_i,@function
        .size           _Z15mse_loss_kernelPKfS0_PfS1_i,(.L_x_84 - _Z15mse_loss_kernelPKfS0_PfS1_i)
        .other          _Z15mse_loss_kernelPKfS0_PfS1_i,@"STO_CUDA_ENTRY STV_DEFAULT"
_Z15mse_loss_kernelPKfS0_PfS1_i:
.text._Z15mse_loss_kernelPKfS0_PfS1_i:
        /* <DEDUP_REMOVED lines=9> */
[----:B------:R-:W1:Y:S07]  /*0090*/  LDCU.64 UR4, c[0x0][0x358] ;  /* 0x00006b00ff0477ac */ /* 0x000e6e0008000a00 */
[----:B------:R-:W2:Y:S01]  /*00a0*/  LDC.64 R6, c[0x0][0x380] ;  /* 0x0000e000ff067b82 */ /* 0x000ea20000000a00 */
[----:B0-----:R-:W-:-:S06]  /*00b0*/  IMAD.WIDE R8, R2, 0x4, R8 ;  /* 0x0000000402087825 */ /* 0x001fcc00078e0208 */
[----:B-1----:R-:W3:Y:S01]  /*00c0*/  LDG.E R9, desc[UR4][R8.64] ;  /* 0x0000000408097981 */ /* 0x002ee2000c1e1900 */
[----:B--2---:R-:W-:-:S05]  /*00d0*/  IMAD.WIDE R6, R2, 0x4, R6 ;  /* 0x0000000402067825 */ /* 0x004fca00078e0206 */
[----:B------:R-:W3:Y:S01]  /*00e0*/  LDG.E R4, desc[UR4][R6.64] ;  /* 0x0000000406047981 */ /* 0x000ee2000c1e1900 */
[----:B------:R-:W-:-:S04]  /*00f0*/  I2FP.F32.S32 R3, UR6 ;  /* 0x0000000600037c45 */ /* 0x000fc80008201400 */
[----:B------:R-:W0:Y:S01]  /*0100*/  MUFU.RCP R10, R3 ;  /* 0x00000003000a7308 */ /* 0x000e220000001000 */
[----:B------:R-:W-:Y:S01]  /*0110*/  BSSY.RECONVERGENT B0, `(.L_x_1) ;  /* 0x000000d000007945 */ /* 0x000fe20003800200 */
[----:B0-----:R-:W-:-:S04]  /*0120*/  FFMA R5, -R3, R10, 1 ;  /* 0x3f80000003057423 */ /* 0x001fc8000000010a */
[----:B------:R-:W-:Y:S01]  /*0130*/  FFMA R5, R10, R5, R10 ;  /* 0x000000050a057223 */ /* 0x000fe2000000000a */
[----:B---3--:R-:W-:-:S04]  /*0140*/  FADD R4, R4, -R9 ;  /* 0x8000000904047221 */ /* 0x008fc80000000000 */
[----:B------:R-:W-:-:S04]  /*0150*/  FADD R0, R4, R4 ;  /* 0x0000000404007221 */ /* 0x000fc80000000000 */
[----:B------:R-:W0:Y:S01]  /*0160*/  FCHK P0, R0, R3 ;  /* 0x0000000300007302 */ /* 0x000e220000000000 */
[----:B------:R-:W-:-:S04]  /*0170*/  FFMA R10, R0, R5, RZ ;  /* 0x00000005000a7223 */ /* 0x000fc800000000ff */
[----:B------:R-:W-:-:S04]  /*0180*/  FFMA R11, -R3, R10, R0 ;  /* 0x0000000a030b7223 */ /* 0x000fc80000000100 */
[----:B------:R-:W-:Y:S01]  /*0190*/  FFMA R5, R5, R11, R10 ;  /* 0x0000000b05057223 */ /* 0x000fe2000000000a */
[----:B0-----:R-:W-:Y:S06]  /*01a0*/  @!P0 BRA `(.L_x_2) ;  /* 0x00000000000c8947 */ /* 0x001fec0003800000 */
[----:B------:R-:W-:-:S07]  /*01b0*/  MOV R6, 0x1d0 ;  /* 0x000001d000067802 */ /* 0x000fce0000000f00 */
[----:B------:R-:W-:Y:S05]  /*01c0*/  CALL.REL.NOINC `($__internal_0_$__cuda_sm3x_div_rn_noftz_f32_slowpath) ;  /* 0x00000000005c7944 */ /* 0x000fea0003c00000 */
[----:B------:R-:W-:-:S07]  /*01d0*/  IMAD.MOV.U32 R5, RZ, RZ, R0 ;  /* 0x000000ffff057224 */ /* 0x000fce00078e0000 */
.L_x_2:
[----:B------:R-:W-:Y:S05]  /*01e0*/  BSYNC.RECONVERGENT B0 ;  /* 0x0000000000007941 */ /* 0x000fea0003800200 */
.L_x_1:
[----:B------:R-:W0:Y:S01]  /*01f0*/  LDC.64 R6, c[0x0][0x398] ;  /* 0x0000e600ff067b82 */ /* 0x000e220000000a00 */
[----:B------:R-:W1:Y:S01]  /*0200*/  MUFU.RCP R0, R3 ;  /* 0x0000000300007308 */ /* 0x000e620000001000 */
[----:B------:R-:W-:Y:S01]  /*0210*/  FMUL R4, R4, R4 ;  /* 0x0000000404047220 */ /* 0x000fe20000400000 */
[----:B------:R-:W-:Y:S06]  /*0220*/  BSSY.RECONVERGENT B0, `(.L_x_3) ;  /* 0x000000e000007945 */ /* 0x000fec0003800200 */
[----:B------:R-:W2:Y:S01]  /*0230*/  FCHK P0, R4, R3 ;  /* 0x0000000304007302 */ /* 0x000ea20000000000 */
[----:B-1----:R-:W-:-:S04]  /*0240*/  FFMA R9, -R3, R0, 1 ;  /* 0x3f80000003097423 */ /* 0x002fc80000000100 */
[----:B------:R-:W-:Y:S01]  /*0250*/  FFMA R0, R0, R9, R0 ;  /* 0x0000000900007223 */ /* 0x000fe20000000000 */
[----:B0-----:R-:W-:-:S04]  /*0260*/  IMAD.WIDE R6, R2, 0x4, R6 ;  /* 0x0000000402067825 */ /* 0x001fc800078e0206 */
[----:B------:R-:W-:Y:S01]  /*0270*/  FFMA R9, R0, R4, RZ ;  /* 0x0000000400097223 */ /* 0x000fe200000000ff */
[----:B------:R0:W-:Y:S03]  /*0280*/  STG.E desc[UR4][R6.64], R5 ;  /* 0x0000000506007986 */ /* 0x0001e6000c101904 */
[----:B------:R-:W-:-:S04]  /*0290*/  FFMA R2, -R3, R9, R4 ;  /* 0x0000000903027223 */ /* 0x000fc80000000104 */
[----:B------:R-:W-:Y:S01]  /*02a0*/  FFMA R9, R0, R2, R9 ;  /* 0x0000000200097223 */ /* 0x000fe20000000009 */
[----:B--2---:R-:W-:Y:S06]  /*02b0*/  @!P0 BRA `(.L_x_4) ;  /* 0x0000000000108947 */ /* 0x004fec0003800000 */
[----:B------:R-:W-:Y:S01]  /*02c0*/  IMAD.MOV.U32 R0, RZ, RZ, R4 ;  /* 0x000000ffff007224 */ /* 0x000fe200078e0004 */
[----:B0-----:R-:W-:-:S07]  /*02d0*/  MOV R6, 0x2f0 ;  /* 0x000002f000067802 */ /* 0x001fce0000000f00 */
[----:B------:R-:W-:Y:S05]  /*02e0*/  CALL.REL.NOINC `($__internal_0_$__cuda_sm3x_div_rn_noftz_f32_slowpath) ;  /* 0x0000000000147944 */ /* 0x000fea0003c00000 */
[----:B------:R-:W-:-:S07]  /*02f0*/  IMAD.MOV.U32 R9, RZ, RZ, R0 ;  /* 0x000000ffff097224 */ /* 0x000fce00078e0000 */
.L_x_4:
[----:B------:R-:W-:Y:S05]  /*0300*/  BSYNC.RECONVERGENT B0 ;  /* 0x0000000000007941 */ /* 0x000fea0003800200 */
.L_x_3:
[----:B------:R-:W1:Y:S02]  /*0310*/  LDC.64 R2, c[0x0][0x390] ;  /* 0x0000e400ff027b82 */ /* 0x000e640000000a00 */
[----:B-1----:R-:W-:Y:S01]  /*0320*/  REDG.E.ADD.F32.FTZ.RN.STRONG.GPU desc[UR4][R2.64], R9 ;  /* 0x00000009020079a6 */ /* 0x002fe2000c12f304 */
[----:B------:R-:W-:Y:S05]  /*0330*/  EXIT ;  /* 0x000000000000794d */ /* 0x000fea0003800000 */
        .weak           $__internal_0_$__cuda_sm3x_div_rn_noftz_f32_slowpath
        .type           $__internal_0_$__cuda_sm3x_div_rn_noftz_f32_slowpath,@function
        .size           $__internal_0_$__cuda_sm3x_div_rn_noftz_f32_slowpath,(.L_x_84 - $__internal_0_$__cuda_sm3x_div_rn_noftz_f32_slowpath)
$__internal_0_$__cuda_sm3x_div_rn_noftz_f32_slowpath:
[--C-:B------:R-:W-:Y:S01]  /*0340*/  SHF.R.U32.HI R7, RZ, 0x17, R3.reuse ;  /* 0x00000017ff077819 */ /* 0x100fe20000011603 */
[----:B------:R-:W-:Y:S01]  /*0350*/  BSSY.RECONVERGENT B1, `(.L_x_5) ;  /* 0x0000063000017945 */ /* 0x000fe20003800200 */
[----:B------:R-:W-:Y:S02]  /*0360*/  SHF.R.U32.HI R5, RZ, 0x17, R0 ;  /* 0x00000017ff057819 */ /* 0x000fe40000011600 */
[----:B------:R-:W-:Y:S02]  /*0370*/  LOP3.LUT R12, R7, 0xff, RZ, 0xc0, !PT ;  /* 0x000000ff070c7812 */ /* 0x000fe400078ec0ff */
[----:B------:R-:W-:Y:S01]  /*0380*/  LOP3.LUT R10, R5, 0xff, RZ, 0xc0, !PT ;  /* 0x000000ff050a7812 */ /* 0x000fe200078ec0ff */
[----:B------:R-:W-:Y:S02]  /*0390*/  IMAD.MOV.U32 R5, RZ, RZ, R3 ;  /* 0x000000ffff057224 */ /* 0x000fe400078e0003 */
[----:B------:R-:W-:Y:S02]  /*03a0*/  VIADD R9, R12, 0xffffffff ;  /* 0xffffffff0c097836 */ /* 0x000fe40000000000 */
[----:B------:R-:W-:-:S03]  /*03b0*/  VIADD R8, R10, 0xffffffff ;  /* 0xffffffff0a087836 */ /* 0x000fc60000000000 */
[----:B------:R-:W-:-:S04]  /*03c0*/  ISETP.GT.U32.AND P0, PT, R9, 0xfd, PT ;  /* 0x000000fd0900780c */ /* 0x000fc80003f04070 */
[----:B------:R-:W-:-:S13]  /*03d0*/  ISETP.GT.U32.OR P0, PT, R8, 0xfd, P0 ;  /* 0x000000fd0800780c */ /* 0x000fda0000704470 */
[----:B------:R-:W-:Y:S01]  /*03e0*/  @!P0 IMAD.MOV.U32 R7, RZ, RZ, RZ ;  /* 0x000000ffff078224 */ /* 0x000fe200078e00ff */
[----:B------:R-:W-:Y:S06]  /*03f0*/  @!P0 BRA `(.L_x_6) ;  /* 0x00000000005c8947 */ /* 0x000fec0003800000 */
[----:B------:R-:W-:Y:S02]  /*0400*/  FSETP.GTU.FTZ.AND P0, PT, |R0|, +INF , PT ;  /* 0x7f8000000000780b */ /* 0x000fe40003f1c200 */
[----:B------:R-:W-:-:S04]  /*0410*/  FSETP.GTU.FTZ.AND P1, PT, |R3|, +INF , PT ;  /* 0x7f8000000300780b */ /* 0x000fc80003f3c200 */
[----:B------:R-:W-:-:S13]  /*0420*/  PLOP3.LUT P0, PT, P0, P1, PT, 0xf8, 0x8f ;  /* 0x00000000008f781c */ /* 0x000fda0000703f70 */
[----:B------:R-:W-:Y:S05]  /*0430*/  @P0 BRA `(.L_x_7) ;  /* 0x00000004004c0947 */ /* 0x000fea0003800000 */
[----:B------:R-:W-:-:S13]  /*0440*/  LOP3.LUT P0, RZ, R5, 0x7fffffff, R0, 0xc8, !PT ;  /* 0x7fffffff05ff7812 */ /* 0x000fda000780c800 */
[----:B------:R-:W-:Y:S05]  /*0450*/  @!P0 BRA `(.L_x_8) ;  /* 0x00000004003c8947 */ /* 0x000fea0003800000 */
[C---:B------:R-:W-:Y:S02]  /*0460*/  FSETP.NEU.FTZ.AND P2, PT, |R0|.reuse, +INF , PT ;  /* 0x7f8000000000780b */ /* 0x040fe40003f5d200 */
[----:B------:R-:W-:Y:S02]  /*0470*/  FSETP.NEU.FTZ.AND P1, PT, |R3|, +INF , PT ;  /* 0x7f8000000300780b */ /* 0x000fe40003f3d200 */
[----:B------:R-:W-:-:S11]  /*0480*/  FSETP.NEU.FTZ.AND P0, PT, |R0|, +INF , PT ;  /* 0x7f8000000000780b */ /* 0x000fd60003f1d200 */
[----:B------:R-:W-:Y:S05]  /*0490*/  @!P1 BRA !P2, `(.L_x_8) ;  /* 0x00000004002c9947 */ /* 0x000fea0005000000 */
[----:B------:R-:W-:-:S04]  /*04a0*/  LOP3.LUT P2, RZ, R0, 0x7fffffff, RZ, 0xc0, !PT ;  /* 0x7fffffff00ff7812 */ /* 0x000fc8000784c0ff */
[----:B------:R-:W-:-:S13]  /*04b0*/  PLOP3.LUT P1, PT, P1, P2, PT, 0x2f, 0xf2 ;  /* 0x0000000000f2781c */ /* 0x000fda0000f24577 */
[----:B------:R-:W-:Y:S05]  /*04c0*/  @P1 BRA `(.L_x_9) ;  /* 0x0000000400181947 */ /* 0x000fea0003800000 */
[----:B------:R-:W-:-:S04]  /*04d0*/  LOP3.LUT P1, RZ, R5, 0x7fffffff, RZ, 0xc0, !PT ;  /* 0x7fffffff05ff7812 */ /* 0x000fc8000782c0ff */
[----:B------:R-:W-:-:S13]  /*04e0*/  PLOP3.LUT P0, PT, P0, P1, PT, 0x2f, 0xf2 ;  /* 0x0000000000f2781c */ /* 0x000fda0000702577 */
[----:B------:R-:W-:Y:S05]  /*04f0*/  @P0 BRA `(.L_x_10) ;  /* 0x0000000400000947 */ /* 0x000fea0003800000 */
[----:B------:R-:W-:Y:S02]  /*0500*/  ISETP.GE.AND P0, PT, R8, RZ, PT ;  /* 0x000000ff0800720c */ /* 0x000fe40003f06270 */
[----:B------:R-:W-:-:S11]  /*0510*/  ISETP.GE.AND P1, PT, R9, RZ, PT ;  /* 0x000000ff0900720c */ /* 0x000fd60003f26270 */
[----:B------:R-:W-:Y:S02]  /*0520*/  @P0 IMAD.MOV.U32 R7, RZ, RZ, RZ ;  /* 0x000000ffff070224 */ /* 0x000fe400078e00ff */
[----:B------:R-:W-:Y:S01]  /*0530*/  @!P0 FFMA R0, R0, 1.84467440737095516160e+19, RZ ;  /* 0x5f80000000008823 */ /* 0x000fe200000000ff */
[----:B------:R-:W-:Y:S02]  /*0540*/  @!P0 IMAD.MOV.U32 R7, RZ, RZ, -0x40 ;  /* 0xffffffc0ff078424 */ /* 0x000fe400078e00ff */
[----:B------:R-:W-:Y:S02]  /*0550*/  @!P1 FFMA R5, R3, 1.84467440737095516160e+19, RZ ;  /* 0x5f80000003059823 */ /* 0x000fe400000000ff */
[----:B------:R-:W-:-:S07]  /*0560*/  @!P1 VIADD R7, R7, 0x40 ;  /* 0x0000004007079836 */ /* 0x000fce0000000000 */
.L_x_6:
[----:B------:R-:W-:Y:S01]  /*0570*/  LEA R8, R12, 0xc0800000, 0x17 ;  /* 0xc08000000c087811 */ /* 0x000fe200078eb8ff */
[----:B------:R-:W-:Y:S04]  /*0580*/  BSSY.RECONVERGENT B2, `(.L_x_11) ;  /* 0x0000036000027945 */ /* 0x000fe80003800200 */
[----:B------:R-:W-:Y:S02]  /*0590*/  IMAD.IADD R8, R5, 0x1, -R8 ;  /* 0x0000000105087824 */ /* 0x000fe400078e0a08 */
[----:B------:R-:W-:Y:S02]  /*05a0*/  VIADD R5, R10, 0xffffff81 ;  /* 0xffffff810a057836 */ /* 0x000fe40000000000 */
[----:B------:R0:W1:Y:S01]  /*05b0*/  MUFU.RCP R9, R8 ;  /* 0x0000000800097308 */ /* 0x0000620000001000 */
[----:B------:R-:W-:Y:S01]  /*05c0*/  FADD.FTZ R11, -R8, -RZ ;  /* 0x800000ff080b7221 */ /* 0x000fe20000010100 */
[C---:B------:R-:W-:Y:S01]  /*05d0*/  IMAD R0, R5.reuse, -0x800000, R0 ;  /* 0xff80000005007824 */ /* 0x040fe200078e0200 */
[----:B0-----:R-:W-:-:S05]  /*05e0*/  IADD3 R8, PT, PT, R5, 0x7f, -R12 ;  /* 0x0000007f05087810 */ /* 0x001fca0007ffe80c */
[----:B------:R-:W-:Y:S02]  /*05f0*/  IMAD.IADD R8, R8, 0x1, R7 ;  /* 0x0000000108087824 */ /* 0x000fe400078e0207 */
[----:B-1----:R-:W-:-:S04]  /*0600*/  FFMA R10, R9, R11, 1 ;  /* 0x3f800000090a7423 */ /* 0x002fc8000000000b */
[----:B------:R-:W-:-:S04]  /*0610*/  FFMA R14, R9, R10, R9 ;  /* 0x0000000a090e7223 */ /* 0x000fc80000000009 */
[----:B------:R-:W-:-:S04]  /*0620*/  FFMA R9, R0, R14, RZ ;  /* 0x0000000e00097223 */ /* 0x000fc800000000ff */
[----:B------:R-:W-:-:S04]  /*0630*/  FFMA R10, R11, R9, R0 ;  /* 0x000000090b0a7223 */ /* 0x000fc80000000000 */
[----:B------:R-:W-:-:S04]  /*0640*/  FFMA R9, R14, R10, R9 ;  /* 0x0000000a0e097223 */ /* 0x000fc80000000009 */
[----:B------:R-:W-:-:S04]  /*0650*/  FFMA R10, R11, R9, R0 ;  /* 0x000000090b0a7223 */ /* 0x000fc80000000000 */
[----:B------:R-:W-:-:S05]  /*0660*/  FFMA R0, R14, R10, R9 ;  /* 0x0000000a0e007223 */ /* 0x000fca0000000009 */
[----:B------:R-:W-:-:S04]  /*0670*/  SHF.R.U32.HI R5, RZ, 0x17, R0 ;  /* 0x00000017ff057819 */ /* 0x000fc80000011600 */
[----:B------:R-:W-:-:S05]  /*0680*/  LOP3.LUT R5, R5, 0xff, RZ, 0xc0, !PT ;  /* 0x000000ff05057812 */ /* 0x000fca00078ec0ff */
[----:B------:R-:W-:-:S04]  /*0690*/  IMAD.IADD R11, R5, 0x1, R8 ;  /* 0x00000001050b7824 */ /* 0x000fc800078e0208 */
[----:B------:R-:W-:-:S05]  /*06a0*/  VIADD R5, R11, 0xffffffff ;  /* 0xffffffff0b057836 */ /* 0x000fca0000000000 */
[----:B------:R-:W-:-:S13]  /*06b0*/  ISETP.GE.U32.AND P0, PT, R5, 0xfe, PT ;  /* 0x000000fe0500780c */ /* 0x000fda0003f06070 */
[----:B------:R-:W-:Y:S05]  /*06c0*/  @!P0 BRA `(.L_x_12) ;  /* 0x0000000000808947 */ /* 0x000fea0003800000 */
[----:B------:R-:W-:-:S13]  /*06d0*/  ISETP.GT.AND P0, PT, R11, 0xfe, PT ;  /* 0x000000fe0b00780c */ /* 0x000fda0003f04270 */
[----:B------:R-:W-:Y:S05]  /*06e0*/  @P0 BRA `(.L_x_13) ;  /* 0x00000000006c0947 */ /* 0x000fea0003800000 */
[----:B------:R-:W-:-:S13]  /*06f0*/  ISETP.GE.AND P0, PT, R11, 0x1, PT ;  /* 0x000000010b00780c */ /* 0x000fda0003f06270 */
[----:B------:R-:W-:Y:S05]  /*0700*/  @P0 BRA `(.L_x_14) ;  /* 0x0000000000740947 */ /* 0x000fea0003800000 */
[----:B------:R-:W-:Y:S02]  /*0710*/  ISETP.GE.AND P0, PT, R11, -0x18, PT ;  /* 0xffffffe80b00780c */ /* 0x000fe40003f06270 */
[----:B------:R-:W-:-:S11]  /*0720*/  LOP3.LUT R0, R0, 0x80000000, RZ, 0xc0, !PT ;  /* 0x8000000000007812 */ /* 0x000fd600078ec0ff */
[----:B------:R-:W-:Y:S05]  /*0730*/  @!P0 BRA `(.L_x_14) ;  /* 0x0000000000688947 */ /* 0x000fea0003800000 */
[CCC-:B------:R-:W-:Y:S01]  /*0740*/  FFMA.RZ R5, R14.reuse, R10.reuse, R9.reuse ;  /* 0x0000000a0e057223 */ /* 0x1c0fe2000000c009 */
[CCC-:B------:R-:W-:Y:S01]  /*0750*/  FFMA.RM R8, R14.reuse, R10.reuse, R9.reuse ;  /* 0x0000000a0e087223 */ /* 0x1c0fe20000004009 */
[C---:B------:R-:W-:Y:S02]  /*0760*/  ISETP.NE.AND P2, PT, R11.reuse, RZ, PT ;  /* 0x000000ff0b00720c */ /* 0x040fe40003f45270 */
[----:B------:R-:W-:Y:S02]  /*0770*/  ISETP.NE.AND P1, PT, R11, RZ, PT ;  /* 0x000000ff0b00720c */ /* 0x000fe40003f25270 */
[----:B------:R-:W-:Y:S01]  /*0780*/  LOP3.LUT R7, R5, 0x7fffff, RZ, 0xc0, !PT ;  /* 0x007fffff05077812 */ /* 0x000fe200078ec0ff */
[----:B------:R-:W-:Y:S01]  /*0790*/  FFMA.RP R5, R14, R10, R9 ;  /* 0x0000000a0e057223 */ /* 0x000fe20000008009 */
[----:B------:R-:W-:Y:S02]  /*07a0*/  VIADD R10, R11, 0x20 ;  /* 0x000000200b0a7836 */ /* 0x000fe40000000000 */
[----:B------:R-:W-:Y:S01]  /*07b0*/  LOP3.LUT R7, R7, 0x800000, RZ, 0xfc, !PT ;  /* 0x0080000007077812 */ /* 0x000fe200078efcff */
[----:B------:R-:W-:Y:S01]  /*07c0*/  IMAD.MOV R9, RZ, RZ, -R11 ;  /* 0x000000ffff097224 */ /* 0x000fe200078e0a0b */
[----:B------:R-:W-:-:S02]  /*07d0*/  FSETP.NEU.FTZ.AND P0, PT, R5, R8, PT ;  /* 0x000000080500720b */ /* 0x000fc40003f1d000 */
[----:B------:R-:W-:Y:S02]  /*07e0*/  SHF.L.U32 R10, R7, R10, RZ ;  /* 0x0000000a070a7219 */ /* 0x000fe400000006ff */
[----:B------:R-:W-:Y:S02]  /*07f0*/  SEL R8, R9, RZ, P2 ;  /* 0x000000ff09087207 */ /* 0x000fe40001000000 */
[----:B------:R-:W-:Y:S02]  /*0800*/  ISETP.NE.AND P1, PT, R10, RZ, P1 ;  /* 0x000000ff0a00720c */ /* 0x000fe40000f25270 */
[----:B------:R-:W-:Y:S02]  /*0810*/  SHF.R.U32.HI R8, RZ, R8, R7 ;  /* 0x00000008ff087219 */ /* 0x000fe40000011607 */
[----:B------:R-:W-:Y:S02]  /*0820*/  PLOP3.LUT P0, PT, P0, P1, PT, 0xf8, 0x8f ;  /* 0x00000000008f781c */ /* 0x000fe40000703f70 */
[----:B------:R-:W-:-:S02]  /*0830*/  SHF.R.U32.HI R10, RZ, 0x1, R8 ;  /* 0x00000001ff0a7819 */ /* 0x000fc40000011608 */
[----:B------:R-:W-:-:S04]  /*0840*/  SEL R5, RZ, 0x1, !P0 ;  /* 0x00000001ff057807 */ /* 0x000fc80004000000 */
[----:B------:R-:W-:-:S04]  /*0850*/  LOP3.LUT R5, R5, 0x1, R10, 0xf8, !PT ;  /* 0x0000000105057812 */ /* 0x000fc800078ef80a */
[----:B------:R-:W-:-:S05]  /*0860*/  LOP3.LUT R5, R5, R8, RZ, 0xc0, !PT ;  /* 0x0000000805057212 */ /* 0x000fca00078ec0ff */
[----:B------:R-:W-:-:S05]  /*0870*/  IMAD.IADD R5, R10, 0x1, R5 ;  /* 0x000000010a057824 */ /* 0x000fca00078e0205 */
[----:B------:R-:W-:Y:S01]  /*0880*/  LOP3.LUT R0, R5, R0, RZ, 0xfc, !PT ;  /* 0x0000000005007212 */ /* 0x000fe200078efcff */
[----:B------:R-:W-:Y:S06]  /*0890*/  BRA `(.L_x_14) ;  /* 0x0000000000107947 */ /* 0x000fec0003800000 */
.L_x_13:
[----:B------:R-:W-:-:S04]  /*08a0*/  LOP3.LUT R0, R0, 0x80000000, RZ, 0xc0, !PT ;  /* 0x8000000000007812 */ /* 0x000fc800078ec0ff */
[----:B------:R-:W-:Y:S01]  /*08b0*/  LOP3.LUT R0, R0, 0x7f800000, RZ, 0xfc, !PT ;  /* 0x7f80000000007812 */ /* 0x000fe200078efcff */
[----:B------:R-:W-:Y:S06]  /*08c0*/  BRA `(.L_x_14) ;  /* 0x0000000000047947 */ /* 0x000fec0003800000 */
.L_x_12:
[----:B------:R-:W-:-:S07]  /*08d0*/  IMAD R0, R8, 0x800000, R0 ;  /* 0x0080000008007824 */ /* 0x000fce00078e0200 */
.L_x_14:
[----:B------:R-:W-:Y:S05]  /*08e0*/  BSYNC.RECONVERGENT B2 ;  /* 0x0000000000027941 */ /* 0x000fea0003800200 */
.L_x_11:
[----:B------:R-:W-:Y:S05]  /*08f0*/  BRA `(.L_x_15) ;  /* 0x0000000000207947 */ /* 0x000fea0003800000 */
.L_x_10:
[----:B------:R-:W-:-:S04]  /*0900*/  LOP3.LUT R0, R5, 0x80000000, R0, 0x48, !PT ;  /* 0x8000000005007812 */ /* 0x000fc800078e4800 */
[----:B------:R-:W-:Y:S01]  /*0910*/  LOP3.LUT R0, R0, 0x7f800000, RZ, 0xfc, !PT ;  /* 0x7f80000000007812 */ /* 0x000fe200078efcff */
[----:B------:R-:W-:Y:S06]  /*0920*/  BRA `(.L_x_15) ;  /* 0x0000000000147947 */ /* 0x000fec0003800000 */
.L_x_9:
[----:B------:R-:W-:Y:S01]  /*0930*/  LOP3.LUT R0, R5, 0x80000000, R0, 0x48, !PT ;  /* 0x8000000005007812 */ /* 0x000fe200078e4800 */
[----:B------:R-:W-:Y:S06]  /*0940*/  BRA `(.L_x_15) ;  /* 0x00000000000c7947 */ /* 0x000fec0003800000 */
.L_x_8:
[----:B------:R-:W0:Y:S01]  /*0950*/  MUFU.RSQ R0, -QNAN ;  /* 0xffc0000000007908 */ /* 0x000e220000001400 */
[----:B------:R-:W-:Y:S05]  /*0960*/  BRA `(.L_x_15) ;  /* 0x0000000000047947 */ /* 0x000fea0003800000 */
.L_x_7:
[----:B------:R-:W-:-:S07]  /*0970*/  FADD.FTZ R0, R0, R3 ;  /* 0x0000000300007221 */ /* 0x000fce0000010000 */
.L_x_15:
[----:B------:R-:W-:Y:S05]  /*0980*/  BSYNC.RECONVERGENT B1 ;  /* 0x0000000000017941 */ /* 0x000fea0003800200 */
.L_x_5:
[----:B------:R-:W-:-:S04]  /*0990*/  IMAD.MOV.U32 R7, RZ, RZ, 0x0 ;  /* 0x00000000ff077424 */ /* 0x000fc800078e00ff */
[----:B0-----:R-:W-:Y:S05]  /*09a0*/  RET.REL.NODEC R6 `(_Z15mse_loss_kernelPKfS0_PfS1_i) ;  /* 0xfffffff406947950 */ /* 0x001fea0003c3ffff */
.L_x_16:
        /* <DEDUP_REMOVED lines=13> */
.L_x_84:


//--------------------- .text._Z24conv2d_input_grad_kernelPKfS0_Pfiiiiiiii --------------------------
	.section	.text._Z24conv2d_input_grad_kernelPKfS0_Pfiiiiiiii,"ax",@progbits
	.align	128
        .global         _Z24conv2d_input_grad_kernelPKfS0_Pfiiiiiiii
        .type           _Z24conv2d_input_grad_kernelPKfS0_Pfiiiiiiii,@function
        .size           _Z24conv2d_input_grad_kernelPKfS0_Pfiiiiiiii,(.L_x_87 - _Z24conv2d_input_grad_kernelPKfS0_Pfiiiiiiii)
        .other          _Z24conv2d_input_grad_kernelPKfS0_Pfiiiiiiii,@"STO_CUDA_ENTRY STV_DEFAULT"
_Z24conv2d_input_grad_kernelPKfS0_Pfiiiiiiii:
.text._Z24conv2d_input_grad_kernelPKfS0_Pfiiiiiiii:
[----:B------:R-:W-:Y:S01]  /*0000*/  LDC R1, c[0x0][0x37c] ;  /* 0x0000df00ff017b82 */ /* 0x000fe20000000800 */
[----:B------:R-:W0:Y:S07]  /*0010*/  S2R R3, SR_TID.Y ;  /* 0x0000000000037919 */ /* 0x000e2e0000002200 */
[----:B------:R-:W0:Y:S01]  /*0020*/  S2UR UR4, SR_CTAID.Y ;  /* 0x00000000000479c3 */ /* 0x000e220000002600 */
[----:B------:R-:W1:Y:S01]  /*0030*/  LDCU UR6, c[0x0][0x3a0] ;  /* 0x00007400ff0677ac */ /* 0x000e620008000800 */
[----:B------:R-:W2:Y:S06]  /*0040*/  S2R R5, SR_TID.Z ;  /* 0x0000000000057919 */ /* 0x000eac0000002300 */
[----:B------:R-:W0:Y:S08]  /*0050*/  LDC R14, c[0x0][0x364] ;  /* 0x0000d900ff0e7b82 */ /* 0x000e300000000800 */
[----:B------:R-:W3:Y:S08]  /*0060*/  LDC.64 R6, c[0x0][0x398] ;  /* 0x0000e600ff067b82 */ /* 0x000ef00000000a00 */
[----:B------:R-:W2:Y:S08]  /*0070*/  S2UR UR5, SR_CTAID.Z ;  /* 0x00000000000579c3 */ /* 0x000eb00000002700 */
[----:B------:R-:W2:Y:S01]  /*0080*/  LDC R16, c[0x0][0x368] ;  /* 0x0000da00ff107b82 */ /* 0x000ea20000000800 */
[----:B0-----:R-:W-:-:S07]  /*0090*/  IMAD R14, R14, UR4, R3 ;  /* 0x000000040e0e7c24 */ /* 0x001fce000f8e0203 */
[----:B------:R-:W0:Y:S01]  /*00a0*/  S2UR UR11, SR_CTAID.X ;  /* 0x00000000000b79c3 */ /* 0x000e220000002500 */
[----:B---3--:R-:W-:Y:S01]  /*00b0*/  ISETP.GE.AND P0, PT, R14, R7, PT ;  /* 0x000000070e00720c */ /* 0x008fe20003f06270 */
[----:B--2---:R-:W-:-:S03]  /*00c0*/  IMAD R16, R16, UR5, R5 ;  /* 0x0000000510107c24 */ /* 0x004fc6000f8e0205 */
[----:B0-----:R-:W-:-:S04]  /*00d0*/  ISETP.LE.OR P0, PT, R6, UR11, P0 ;  /* 0x0000000b06007c0c */ /* 0x001fc80008703670 */
[----:B-1----:R-:W-:-:S13]  /*00e0*/  ISETP.GE.OR P0, PT, R16, UR6, P0 ;  /* 0x0000000610007c0c */ /* 0x002fda0008706670 */
[----:B------:R-:W-:Y:S05]  /*00f0*/  @P0 EXIT ;  /* 0x000000000000094d */ /* 0x000fea0003800000 */
[----:B------:R-:W0:Y:S01]  /*0100*/  LDCU UR4, c[0x0][0x3a4] ;  /* 0x00007480ff0477ac */ /* 0x000e220008000800 */
[----:B------:R-:W-:Y:S01]  /*0110*/  IMAD.MOV.U32 R0, RZ, RZ, RZ ;  /* 0x000000ffff007224 */ /* 0x000fe200078e00ff */
[----:B------:R-:W0:Y:S01]  /*0120*/  LDCU UR5, c[0x0][0x3b0] ;  /* 0x00007600ff0577ac */ /* 0x000e220008000800 */
[----:B------:R-:W1:Y:S01]  /*0130*/  LDCU.64 UR12, c[0x0][0x358] ;  /* 0x00006b00ff0c77ac */ /* 0x000e620008000a00 */
[----:B0-----:R-:W-:-:S04]  /*0140*/  UISETP.LT.AND UP0, UPT, UR4, UR5, UPT ;  /* 0x000000050400728c */ /* 0x001fc8000bf01270 */
[----:B------:R-:W-:-:S04]  /*0150*/  USEL UR4, UR4, UR5, UP0 ;  /* 0x0000000504047287 */ /* 0x000fc80008000000 */
[----:B------:R-:W-:-:S09]  /*0160*/  UISETP.GE.AND UP0, UPT, UR4, 0x1, UPT ;  /* 0x000000010400788c */ /* 0x000fd2000bf06270 */
[----:B-1----:R-:W-:Y:S05]  /*0170*/  BRA.U !UP0, `(.L_x_17) ;  /* 0x0000000d081c7547 */ /* 0x002fea000b800000 */
[----:B------:R-:W-:Y:S01]  /*0180*/  IMAD.MOV.U32 R0, RZ, RZ, RZ ;  /* 0x000000ffff007224 */ /* 0x000fe200078e00ff */
[----:B------:R-:W-:Y:S02]  /*0190*/  ULOP3.LUT UR8, UR5, 0x7, URZ, 0xc0, !UPT ;  /* 0x0000000705087892 */ /* 0x000fe4000f8ec0ff */
[----:B------:R-:W-:Y:S01]  /*01a0*/  ULOP3.LUT UR5, UR5, 0x7ffffff8, URZ, 0xc0, !UPT ;  /* 0x7ffffff805057892 */ /* 0x000fe2000f8ec0ff */
[----:B------:R-:W-:-:S11]  /*01b0*/  UMOV UR4, URZ ;  /* 0x000000ff00047c82 */ /* 0x000fd60008000000 */
.L_x_25:
[----:B------:R-:W0:Y:S01]  /*01c0*/  LDCU UR7, c[0x0][0x398] ;  /* 0x00007300ff0777ac */ /* 0x000e220008000800 */
[----:B------:R-:W-:Y:S01]  /*01d0*/  IMAD.MOV.U32 R15, RZ, RZ, RZ ;  /* 0x000000ffff0f7224 */ /* 0x000fe200078e00ff */
[----:B0-----:R-:W-:-:S12]  /*01e0*/  UIMAD UR7, UR4, UR7, UR11 ;  /* 0x00000007040772a4 */ /* 0x001fd8000f8e020b */
.L_x_24:
[----:B------:R-:W0:Y:S08]  /*01f0*/  LDC.64 R2, c[0x0][0x3b0] ;  /* 0x0000ec00ff027b82 */ /* 0x000e300000000a00 */
[----:B------:R-:W1:Y:S01]  /*0200*/  LDC R4, c[0x0][0x3a8] ;  /* 0x0000ea00ff047b82 */ /* 0x000e620000000800 */
[C---:B0-----:R-:W-:Y:S01]  /*0210*/  ISETP.GE.U32.AND P1, PT, R2.reuse, 0x8, PT ;  /* 0x000000080200780c */ /* 0x041fe20003f26070 */
[--C-:B------:R-:W-:Y:S01]  /*0220*/  IMAD R5, R2, UR7, R15.reuse ;  /* 0x0000000702057c24 */ /* 0x100fe2000f8e020f */
[----:B------:R-:W-:Y:S01]  /*0230*/  IADD3 R17, PT, PT, R14, R3, -R15 ;  /* 0x000000030e117210 */ /* 0x000fe20007ffe80f */
[----:B------:R-:W-:-:S03]  /*0240*/  VIADD R15, R15, 0x1 ;  /* 0x000000010f0f7836 */ /* 0x000fc60000000000 */
[----:B-1----:R-:W-:Y:S02]  /*0250*/  ISETP.GE.AND P0, PT, R17, R4, PT ;  /* 0x000000041100720c */ /* 0x002fe40003f06270 */
[-C--:B------:R-:W-:Y:S01]  /*0260*/  ISETP.NE.AND P6, PT, R15, R2.reuse, PT ;  /* 0x000000020f00720c */ /* 0x080fe20003fc5270 */
[----:B------:R-:W-:Y:S01]  /*0270*/  IMAD R2, R5, R2, RZ ;  /* 0x0000000205027224 */ /* 0x000fe200078e02ff */
[----:B------:R-:W-:Y:S01]  /*0280*/  ISETP.GT.AND P0, PT, R17, -0x1, !P0 ;  /* 0xffffffff1100780c */ /* 0x000fe20004704270 */
[----:B------:R-:W-:Y:S02]  /*0290*/  IMAD R17, R4, UR4, R17 ;  /* 0x0000000404117c24 */ /* 0x000fe4000f8e0211 */
[----:B------:R-:W-:Y:S01]  /*02a0*/  IMAD.MOV.U32 R5, RZ, RZ, RZ ;  /* 0x000000ffff057224 */ /* 0x000fe200078e00ff */
[----:B------:R-:W-:Y:S09]  /*02b0*/  @!P1 BRA `(.L_x_18) ;  /* 0x00000004002c9947 */ /* 0x000ff20003800000 */
[----:B------:R-:W0:Y:S01]  /*02c0*/  LDC R3, c[0x0][0x3b4] ;  /* 0x0000ed00ff037b82 */ /* 0x000e220000000800 */
[----:B------:R-:W-:Y:S01]  /*02d0*/  SHF.R.S32.HI R18, RZ, 0x1f, R2 ;  /* 0x0000001fff127819 */ /* 0x000fe20000011402 */
[----:B------:R-:W-:Y:S01]  /*02e0*/  IMAD.MOV.U32 R19, RZ, RZ, RZ ;  /* 0x000000ffff137224 */ /* 0x000fe200078e00ff */
[----:B------:R-:W1:Y:S05]  /*02f0*/  LDCU UR6, c[0x0][0x3ac] ;  /* 0x00007580ff0677ac */ /* 0x000e6a0008000800 */
[----:B------:R-:W2:Y:S08]  /*0300*/  LDC.64 R4, c[0x0][0x380] ;  /* 0x0000e000ff047b82 */ /* 0x000eb00000000a00 */
[----:B------:R-:W3:Y:S02]  /*0310*/  LDC.64 R6, c[0x0][0x388] ;  /* 0x0000e200ff067b82 */ /* 0x000ee40000000a00 */
.L_x_19:
[----:B0-----:R-:W-:-:S04]  /*0320*/  IADD3 R20, PT, PT, R16, R3, -R19 ;  /* 0x0000000310147210 */ /* 0x001fc80007ffe813 */
[----:B-1----:R-:W-:Y:S01]  /*0330*/  ISETP.GE.AND P1, PT, R20, UR6, PT ;  /* 0x0000000614007c0c */ /* 0x002fe2000bf26270 */
[----:B------:R-:W-:-:S03]  /*0340*/  IMAD R9, R17, UR6, R20 ;  /* 0x0000000611097c24 */ /* 0x000fc6000f8e0214 */
[----:B------:R-:W-:Y:S01]  /*0350*/  ISETP.GT.AND P1, PT, R20, -0x1, !P1 ;  /* 0xffffffff1400780c */ /* 0x000fe20004f24270 */
[----:B--2---:R-:W-:-:S03]  /*0360*/  IMAD.WIDE R8, R9, 0x4, R4 ;  /* 0x0000000409087825 */ /* 0x004fc600078e0204 */
[----:B------:R-:W-:-:S13]  /*0370*/  PLOP3.LUT P1, PT, P0, P1, PT, 0x80, 0x8 ;  /* 0x000000000008781c */ /* 0x000fda0000723070 */
[----:B------:R-:W0:Y:S01]  /*0380*/  @P1 LDC.64 R10, c[0x0][0x388] ;  /* 0x0000e200ff0a1b82 */ /* 0x000e220000000a00 */
[----:B------:R-:W-:Y:S01]  /*0390*/  @P1 IMAD.IADD R13, R2, 0x1, R19 ;  /* 0x00000001020d1824 */ /* 0x000fe200078e0213 */
[----:B------:R-:W2:Y:S03]  /*03a0*/  @P1 LDG.E R21, desc[UR12][R8.64] ;  /* 0x0000000c08151981 */ /* 0x000ea6000c1e1900 */
[----:B0-----:R-:W-:-:S06]  /*03b0*/  @P1 IMAD.WIDE R10, R13, 0x4, R10 ;  /* 0x000000040d0a1825 */ /* 0x001fcc00078e020a */
[----:B------:R0:W2:Y:S01]  /*03c0*/  @P1 LDG.E R11, desc[UR12][R10.64] ;  /* 0x0000000c0a0b1981 */ /* 0x0000a2000c1e1900 */
[----:B------:R-:W-:-:S05]  /*03d0*/  VIADD R12, R20, 0xffffffff ;  /* 0xffffffff140c7836 */ /* 0x000fca0000000000 */
[----:B------:R-:W-:-:S04]  /*03e0*/  ISETP.GE.AND P3, PT, R12, UR6, PT ;  /* 0x000000060c007c0c */ /* 0x000fc8000bf66270 */
[----:B------:R-:W-:Y:S02]  /*03f0*/  ISETP.GT.AND P3, PT, R12, -0x1, !P3 ;  /* 0xffffffff0c00780c */ /* 0x000fe40005f64270 */
[----:B------:R-:W-:Y:S01]  /*0400*/  IADD3 R13, P2, PT, R2, R19, RZ ;  /* 0x00000013020d7210 */ /* 0x000fe20007f5e0ff */
[----:B------:R-:W-:Y:S01]  /*0410*/  VIADD R22, R20, 0xfffffffe ;  /* 0xfffffffe14167836 */ /* 0x000fe20000000000 */
[----:B------:R-:W-:Y:S02]  /*0420*/  PLOP3.LUT P3, PT, P0, P3, PT, 0x80, 0x8 ;  /* 0x000000000008781c */ /* 0x000fe40000767070 */
[----:B------:R-:W-:Y:S02]  /*0430*/  LEA.HI.X.SX32 R24, R19, R18, 0x1, P2 ;  /* 0x0000001213187211 */ /* 0x000fe400010f0eff */
[----:B---3--:R-:W-:Y:S02]  /*0440*/  LEA R12, P2, R13, R6, 0x2 ;  /* 0x000000060d0c7211 */ /* 0x008fe400078410ff */
[----:B------:R-:W-:-:S02]  /*0450*/  ISETP.GE.AND P4, PT, R22, UR6, PT ;  /* 0x0000000616007c0c */ /* 0x000fc4000bf86270 */
[----:B------:R-:W-:Y:S02]  /*0460*/  LEA.HI.X R13, R13, R7, R24, 0x2, P2 ;  /* 0x000000070d0d7211 */ /* 0x000fe400010f1418 */
[----:B------:R-:W-:-:S03]  /*0470*/  ISETP.GT.AND P4, PT, R22, -0x1, !P4 ;  /* 0xffffffff1600780c */ /* 0x000fc60006784270 */
[----:B------:R-:W3:Y:S01]  /*0480*/  @P3 LDG.E R25, desc[UR12][R8.64+-0x4] ;  /* 0xfffffc0c08193981 */ /* 0x000ee2000c1e1900 */
[----:B------:R-:W-:-:S03]  /*0490*/  PLOP3.LUT P4, PT, P0, P4, PT, 0x80, 0x8 ;  /* 0x000000000008781c */ /* 0x000fc60000789070 */
[----:B------:R-:W3:Y:S01]  /*04a0*/  @P3 LDG.E R22, desc[UR12][R12.64+0x4] ;  /* 0x0000040c0c163981 */ /* 0x000ee2000c1e1900 */
[----:B0-----:R-:W-:-:S05]  /*04b0*/  VIADD R10, R20, 0xfffffffd ;  /* 0xfffffffd140a7836 */ /* 0x001fca0000000000 */
[----:B------:R-:W-:-:S04]  /*04c0*/  ISETP.GE.AND P2, PT, R10, UR6, PT ;  /* 0x000000060a007c0c */ /* 0x000fc8000bf46270 */
[----:B------:R-:W-:Y:S01]  /*04d0*/  ISETP.GT.AND P2, PT, R10, -0x1, !P2 ;  /* 0xffffffff0a00780c */ /* 0x000fe20005744270 */
[----:B------:R-:W4:Y:S04]  /*04e0*/  @P4 LDG.E R23, desc[UR12][R8.64+-0x8] ;  /* 0xfffff80c08174981 */ /* 0x000f28000c1e1900 */
[----:B------:R-:W4:Y:S01]  /*04f0*/  @P4 LDG.E R10, desc[UR12][R12.64+0x8] ;  /* 0x0000080c0c0a4981 */ /* 0x000f22000c1e1900 */
[----:B------:R-:W-:Y:S01]  /*0500*/  PLOP3.LUT P2, PT, P0, P2, PT, 0x80, 0x8 ;  /* 0x000000000008781c */ /* 0x000fe20000745070 */
[----:B--2---:R-:W-:-:S12]  /*0510*/  @P1 FFMA R0, R21, R11, R0 ;  /* 0x0000000b15001223 */ /* 0x004fd80000000000 */
[----:B------:R-:W2:Y:S04]  /*0520*/  @P2 LDG.E R21, desc[UR12][R8.64+-0xc] ;  /* 0xfffff40c08152981 */ /* 0x000ea8000c1e1900 */
[----:B------:R-:W2:Y:S01]  /*0530*/  @P2 LDG.E R11, desc[UR12][R12.64+0xc] ;  /* 0x00000c0c0c0b2981 */ /* 0x000ea2000c1e1900 */
[----:B------:R-:W-:Y:S02]  /*0540*/  VIADD R24, R20, 0xfffffffc ;  /* 0xfffffffc14187836 */ /* 0x000fe40000000000 */
[----:B---3--:R-:W-:-:S03]  /*0550*/  @P3 FFMA R0, R25, R22, R0 ;  /* 0x0000001619003223 */ /* 0x008fc60000000000 */
[----:B------:R-:W-:Y:S01]  /*0560*/  ISETP.GE.AND P3, PT, R24, UR6, PT ;  /* 0x0000000618007c0c */ /* 0x000fe2000bf66270 */
[----:B------:R-:W-:-:S03]  /*0570*/  VIADD R22, R20, 0xfffffffb ;  /* 0xfffffffb14167836 */ /* 0x000fc60000000000 */
[----:B------:R-:W-:Y:S01]  /*0580*/  ISETP.GT.AND P3, PT, R24, -0x1, !P3 ;  /* 0xffffffff1800780c */ /* 0x000fe20005f64270 */
[----:B------:R-:W-:Y:S01]  /*0590*/  VIADD R24, R20, 0xfffffffa ;  /* 0xfffffffa14187836 */ /* 0x000fe20000000000 */
[----:B------:R-:W-:Y:S01]  /*05a0*/  ISETP.GE.AND P5, PT, R22, UR6, PT ;  /* 0x0000000616007c0c */ /* 0x000fe2000bfa6270 */
[----:B------:R-:W-:Y:S01]  /*05b0*/  VIADD R20, R20, 0xfffffff9 ;  /* 0xfffffff914147836 */ /* 0x000fe20000000000 */
[----:B------:R-:W-:Y:S02]  /*05c0*/  PLOP3.LUT P3, PT, P0, P3, PT, 0x80, 0x8 ;  /* 0x000000000008781c */ /* 0x000fe40000767070 */
[----:B------:R-:W-:Y:S02]  /*05d0*/  ISETP.GT.AND P5, PT, R22, -0x1, !P5 ;  /* 0xffffffff1600780c */ /* 0x000fe40006fa4270 */
[----:B------:R-:W-:Y:S01]  /*05e0*/  ISETP.GE.AND P1, PT, R24, UR6, PT ;  /* 0x0000000618007c0c */ /* 0x000fe2000bf26270 */
[----:B----4-:R-:W-:Y:S01]  /*05f0*/  @P4 FFMA R0, R23, R10, R0 ;  /* 0x0000000a17004223 */ /* 0x010fe20000000000 */
[----:B------:R-:W-:-:S02]  /*0600*/  ISETP.GE.AND P4, PT, R20, UR6, PT ;  /* 0x0000000614007c0c */ /* 0x000fc4000bf86270 */
[----:B------:R-:W-:Y:S02]  /*0610*/  ISETP.GT.AND P1, PT, R24, -0x1, !P1 ;  /* 0xffffffff1800780c */ /* 0x000fe40004f24270 */
[----:B------:R-:W-:Y:S02]  /*0620*/  PLOP3.LUT P5, PT, P0, P5, PT, 0x80, 0x8 ;  /* 0x000000000008781c */ /* 0x000fe400007ab070 */
[----:B------:R-:W-:Y:S01]  /*0630*/  ISETP.GT.AND P4, PT, R20, -0x1, !P4 ;  /* 0xffffffff1400780c */ /* 0x000fe20006784270 */
[----:B------:R-:W3:Y:S01]  /*0640*/  @P3 LDG.E R23, desc[UR12][R8.64+-0x10] ;  /* 0xfffff00c08173981 */ /* 0x000ee2000c1e1900 */
[----:B------:R-:W-:Y:S02]  /*0650*/  PLOP3.LUT P1, PT, P0, P1, PT, 0x80, 0x8 ;  /* 0x000000000008781c */ /* 0x000fe40000723070 */
[----:B------:R-:W-:Y:S01]  /*0660*/  PLOP3.LUT P4, PT, P0, P4, PT, 0x80, 0x8 ;  /* 0x000000000008781c */ /* 0x000fe20000789070 */
[----:B------:R-:W3:Y:S06]  /*0670*/  @P3 LDG.E R10, desc[UR12][R12.64+0x10] ;  /* 0x0000100c0c0a3981 */ /* 0x000eec000c1e1900 */
[----:B------:R-:W4:Y:S04]  /*0680*/  @P5 LDG.E R25, desc[UR12][R8.64+-0x14] ;  /* 0xffffec0c08195981 */ /* 0x000f28000c1e1900 */
[----:B------:R-:W4:Y:S04]  /*0690*/  @P5 LDG.E R20, desc[UR12][R12.64+0x14] ;  /* 0x0000140c0c145981 */ /* 0x000f28000c1e1900 */
[----:B------:R-:W5:Y:S04]  /*06a0*/  @P4 LDG.E R27, desc[UR12][R8.64+-0x1c] ;  /* 0xffffe40c081b4981 */ /* 0x000f68000c1e1900 */
[----:B------:R-:W5:Y:S01]  /*06b0*/  @P4 LDG.E R22, desc[UR12][R12.64+0x1c] ;  /* 0x00001c0c0c164981 */ /* 0x000f62000c1e1900 */
[----:B--2---:R-:W-:-:S03]  /*06c0*/  @P2 FFMA R0, R21, R11, R0 ;  /* 0x0000000b15002223 */ /* 0x004fc60000000000 */
[----:B------:R-:W2:Y:S04]  /*06d0*/  @P1 LDG.E R11, desc[UR12][R8.64+-0x18] ;  /* 0xffffe80c080b1981 */ /* 0x000ea8000c1e1900 */
[----:B------:R-:W2:Y:S01]  /*06e0*/  @P1 LDG.E R21, desc[UR12][R12.64+0x18] ;  /* 0x0000180c0c151981 */ /* 0x000ea2000c1e1900 */
[----:B------:R-:W-:-:S05]  /*06f0*/  VIADD R19, R19, 0x8 ;  /* 0x0000000813137836 */ /* 0x000fca0000000000 */
[----:B------:R-:W-:Y:S01]  /*0700*/  ISETP.NE.AND P2, PT, R19, UR5, PT ;  /* 0x0000000513007c0c */ /* 0x000fe2000bf45270 */
[----:B---3--:R-:W-:-:S04]  /*0710*/  @P3 FFMA R0, R23, R10, R0 ;  /* 0x0000000a17003223 */ /* 0x008fc80000000000 */
[----:B----4-:R-:W-:-:S04]  /*0720*/  @P5 FFMA R0, R25, R20, R0 ;  /* 0x0000001419005223 */ /* 0x010fc80000000000 */
[----:B--2---:R-:W-:-:S04]  /*0730*/  @P1 FFMA R0, R11, R21, R0 ;  /* 0x000000150b001223 */ /* 0x004fc80000000000 */
[----:B-----5:R-:W-:Y:S01]  /*0740*/  @P4 FFMA R0, R27, R22, R0 ;  /* 0x000000161b004223 */ /* 0x020fe20000000000 */
[----:B------:R-:W-:Y:S06]  /*0750*/  @P2 BRA `(.L_x_19) ;  /* 0xfffffff800f02947 */ /* 0x000fec000383ffff */
[----:B------:R-:W-:-:S07]  /*0760*/  IMAD.U32 R5, RZ, RZ, UR5 ;  /* 0x00000005ff057e24 */ /* 0x000fce000f8e00ff */
.L_x_18:
[----:B------:R-:W-:-:S09]  /*0770*/  UISETP.NE.AND UP0, UPT, UR8, URZ, UPT ;  /* 0x000000ff0800728c */ /* 0x000fd2000bf05270 */
[----:B------:R-:W-:Y:S05]  /*0780*/  BRA.U !UP0, `(.L_x_20) ;  /* 0x0000000508847547 */ /* 0x000fea000b800000 */
[----:B------:R-:W0:Y:S01]  /*0790*/  LDCU UR6, c[0x0][0x3b0] ;  /* 0x00007600ff0677ac */ /* 0x000e220008000800 */
[----:B------:R-:W-:-:S04]  /*07a0*/  UIADD3 UR9, UPT, UPT, UR8, -0x1, URZ ;  /* 0xffffffff08097890 */ /* 0x000fc8000fffe0ff */
[----:B------:R-:W-:Y:S02]  /*07b0*/  UISETP.GE.U32.AND UP0, UPT, UR9, 0x3, UPT ;  /* 0x000000030900788c */ /* 0x000fe4000bf06070 */
[----:B0-----:R-:W-:-:S07]  /*07c0*/  ULOP3.LUT UP1, UR10, UR6, 0x3, URZ, 0xc0, !UPT ;  /* 0x00000003060a7892 */ /* 0x001fce000f82c0ff */
[----:B------:R-:W-:Y:S05]  /*07d0*/  BRA.U !UP0, `(.L_x_21) ;  /* 0x0000000108a47547 */ /* 0x000fea000b800000 */
[----:B------:R-:W0:Y:S01]  /*07e0*/  LDCU UR9, c[0x0][0x3ac] ;  /* 0x00007580ff0977ac */ /* 0x000e220008000800 */
[----:B------:R-:W-:Y:S01]  /*07f0*/  IADD3 R12, PT, PT, R16, R3, -R5 ;  /* 0x00000003100c7210 */ /* 0x000fe20007ffe805 */
[----:B------:R-:W1:Y:S04]  /*0800*/  LDC.64 R6, c[0x0][0x388] ;  /* 0x0000e200ff067b82 */ /* 0x000e680000000a00 */
[C---:B------:R-:W-:Y:S02]  /*0810*/  VIADD R4, R12.reuse, 0xffffffff ;  /* 0xffffffff0c047836 */ /* 0x040fe40000000000 */
[C---:B------:R-:W-:Y:S02]  /*0820*/  VIADD R18, R12.reuse, 0xfffffffe ;  /* 0xfffffffe0c127836 */ /* 0x040fe40000000000 */
[----:B------:R-:W2:Y:S01]  /*0830*/  LDC.64 R8, c[0x0][0x380] ;  /* 0x0000e000ff087b82 */ /* 0x000ea20000000a00 */
[C---:B------:R-:W-:Y:S01]  /*0840*/  VIADD R19, R12.reuse, 0xfffffffd ;  /* 0xfffffffd0c137836 */ /* 0x040fe20000000000 */
[----:B0-----:R-:W-:-:S02]  /*0850*/  ISETP.GE.AND P1, PT, R12, UR9, PT ;  /* 0x000000090c007c0c */ /* 0x001fc4000bf26270 */
[----:B------:R-:W-:Y:S02]  /*0860*/  ISETP.GE.AND P4, PT, R4, UR9, PT ;  /* 0x0000000904007c0c */ /* 0x000fe4000bf86270 */
[----:B------:R-:W-:Y:S02]  /*0870*/  ISETP.GT.AND P1, PT, R12, -0x1, !P1 ;  /* 0xffffffff0c00780c */ /* 0x000fe40004f24270 */
[----:B------:R-:W-:Y:S02]  /*0880*/  ISETP.GE.AND P2, PT, R18, UR9, PT ;  /* 0x0000000912007c0c */ /* 0x000fe4000bf46270 */
[----:B------:R-:W-:Y:S02]  /*0890*/  PLOP3.LUT P1, PT, P0, P1, PT, 0x80, 0x8 ;  /* 0x000000000008781c */ /* 0x000fe40000723070 */
[----:B------:R-:W-:Y:S02]  /*08a0*/  ISETP.GT.AND P4, PT, R4, -0x1, !P4 ;  /* 0xffffffff0400780c */ /* 0x000fe40006784270 */
[----:B------:R-:W-:-:S02]  /*08b0*/  IADD3 R4, P5, PT, R2, R5, RZ ;  /* 0x0000000502047210 */ /* 0x000fc40007fbe0ff */
[C---:B------:R-:W-:Y:S02]  /*08c0*/  ISETP.GE.AND P3, PT, R19.reuse, UR9, PT ;  /* 0x0000000913007c0c */ /* 0x040fe4000bf66270 */
[----:B------:R-:W-:Y:S02]  /*08d0*/  ISETP.GT.AND P2, PT, R18, -0x1, !P2 ;  /* 0xffffffff1200780c */ /* 0x000fe40005744270 */
[----:B------:R-:W-:Y:S02]  /*08e0*/  PLOP3.LUT P4, PT, P0, P4, PT, 0x80, 0x8 ;  /* 0x000000000008781c */ /* 0x000fe40000789070 */
[----:B------:R-:W-:Y:S01]  /*08f0*/  ISETP.GT.AND P3, PT, R19, -0x1, !P3 ;  /* 0xffffffff1300780c */ /* 0x000fe20005f64270 */
[----:B------:R-:W0:Y:S01]  /*0900*/  @P1 LDC.64 R10, c[0x0][0x388] ;  /* 0x0000e200ff0a1b82 */ /* 0x000e220000000a00 */
[----:B------:R-:W-:Y:S01]  /*0910*/  @P1 IMAD.IADD R13, R2, 0x1, R5 ;  /* 0x00000001020d1824 */ /* 0x000fe200078e0205 */
[----:B------:R-:W-:Y:S02]  /*0920*/  PLOP3.LUT P2, PT, P0, P2, PT, 0x80, 0x8 ;  /* 0x000000000008781c */ /* 0x000fe40000745070 */
[----:B------:R-:W-:Y:S01]  /*0930*/  PLOP3.LUT P3, PT, P0, P3, PT, 0x80, 0x8 ;  /* 0x000000000008781c */ /* 0x000fe20000767070 */
[----:B0-----:R-:W-:-:S04]  /*0940*/  @P1 IMAD.WIDE R10, R13, 0x4, R10 ;  /* 0x000000040d0a1825 */ /* 0x001fc800078e020a */
[----:B------:R-:W-:Y:S01]  /*0950*/  IMAD R13, R17, UR9, R12 ;  /* 0x00000009110d7c24 */ /* 0x000fe2000f8e020c */
[----:B------:R-:W-:Y:S01]  /*0960*/  LEA.HI.X.SX32 R12, R2, RZ, 0x1, P5 ;  /* 0x000000ff020c7211 */ /* 0x000fe200028f0eff */
[----:B------:R-:W3:Y:S01]  /*0970*/  @P1 LDG.E R10, desc[UR12][R10.64] ;  /* 0x0000000c0a0a1981 */ /* 0x000ee2000c1e1900 */
[----:B-1----:R-:W-:Y:S01]  /*0980*/  LEA R6, P5, R4, R6, 0x2 ;  /* 0x0000000604067211 */ /* 0x002fe200078a10ff */
[----:B--2---:R-:W-:-:S03]  /*0990*/  IMAD.WIDE R8, R13, 0x4, R8 ;  /* 0x000000040d087825 */ /* 0x004fc600078e0208 */
[----:B------:R-:W-:Y:S02]  /*09a0*/  LEA.HI.X R7, R4, R7, R12, 0x2, P5 ;  /* 0x0000000704077211 */ /* 0x000fe400028f140c */
[----:B------:R-:W3:Y:S04]  /*09b0*/  @P1 LDG.E R13, desc[UR12][R8.64] ;  /* 0x0000000c080d1981 */ /* 0x000ee8000c1e1900 */
[----:B------:R-:W2:Y:S04]  /*09c0*/  @P4 LDG.E R19, desc[UR12][R8.64+-0x4] ;  /* 0xfffffc0c08134981 */ /* 0x000ea8000c1e1900 */
[----:B------:R-:W2:Y:S04]  /*09d0*/  @P4 LDG.E R4, desc[UR12][R6.64+0x4] ;  /* 0x0000040c06044981 */ /* 0x000ea8000c1e1900 */
[----:B------:R-:W4:Y:S04]  /*09e0*/  @P2 LDG.E R21, desc[UR12][R8.64+-0x8] ;  /* 0xfffff80c08152981 */ /* 0x000f28000c1e1900 */
[----:B------:R-:W4:Y:S04]  /*09f0*/  @P2 LDG.E R12, desc[UR12][R6.64+0x8] ;  /* 0x0000080c060c2981 */ /* 0x000f28000c1e1900 */
[----:B------:R-:W5:Y:S04]  /*0a00*/  @P3 LDG.E R23, desc[UR12][R8.64+-0xc] ;  /* 0xfffff40c08173981 */ /* 0x000f68000c1e1900 */
[----:B------:R-:W5:Y:S01]  /*0a10*/  @P3 LDG.E R18, desc[UR12][R6.64+0xc] ;  /* 0x00000c0c06123981 */ /* 0x000f62000c1e1900 */
[----:B------:R-:W-:-:S02]  /*0a20*/  VIADD R5, R5, 0x4 ;  /* 0x0000000405057836 */ /* 0x000fc40000000000 */
[----:B---3--:R-:W-:-:S04]  /*0a30*/  @P1 FFMA R0, R13, R10, R0 ;  /* 0x0000000a0d001223 */ /* 0x008fc80000000000 */
[----:B--2---:R-:W-:-:S04]  /*0a40*/  @P4 FFMA R0, R19, R4, R0 ;  /* 0x0000000413004223 */ /* 0x004fc80000000000 */
[----:B----4-:R-:W-:-:S04]  /*0a50*/  @P2 FFMA R0, R21, R12, R0 ;  /* 0x0000000c15002223 */ /* 0x010fc80000000000 */
[----:B-----5:R-:W-:-:S07]  /*0a60*/  @P3 FFMA R0, R23, R18, R0 ;  /* 0x0000001217003223 */ /* 0x020fce0000000000 */
.L_x_21:
[----:B------:R-:W-:Y:S05]  /*0a70*/  BRA.U !UP1, `(.L_x_20) ;  /* 0x0000000109c87547 */ /* 0x000fea000b800000 */
[----:B------:R-:W-:Y:S02]  /*0a80*/  UISETP.NE.AND UP0, UPT, UR10, 0x1, UPT ;  /* 0x000000010a00788c */ /* 0x000fe4000bf05270 */
[----:B------:R-:W-:-:S04]  /*0a90*/  ULOP3.LUT UR6, UR6, 0x1, URZ, 0xc0, !UPT ;  /* 0x0000000106067892 */ /* 0x000fc8000f8ec0ff */
[----:B------:R-:W-:-:S03]  /*0aa0*/  UISETP.NE.U32.AND UP1, UPT, UR6, 0x1, UPT ;  /* 0x000000010600788c */ /* 0x000fc6000bf25070 */
[----:B------:R-:W-:Y:S08]  /*0ab0*/  BRA.U !UP0, `(.L_x_22) ;  /* 0x0000000108707547 */ /* 0x000ff0000b800000 */
[----:B------:R-:W0:Y:S01]  /*0ac0*/  LDCU UR6, c[0x0][0x3ac] ;  /* 0x00007580ff0677ac */ /* 0x000e220008000800 */
[----:B------:R-:W-:Y:S01]  /*0ad0*/  IADD3 R4, PT, PT, R16, R3, -R5 ;  /* 0x0000000310047210 */ /* 0x000fe20007ffe805 */
[----:B------:R-:W1:Y:S04]  /*0ae0*/  LDC.64 R10, c[0x0][0x380] ;  /* 0x0000e000ff0a7b82 */ /* 0x000e680000000a00 */
[C---:B------:R-:W-:Y:S01]  /*0af0*/  VIADD R6, R4.reuse, 0xffffffff ;  /* 0xffffffff04067836 */ /* 0x040fe20000000000 */
[----:B0-----:R-:W-:Y:S01]  /*0b00*/  ISETP.GE.AND P1, PT, R4, UR6, PT ;  /* 0x0000000604007c0c */ /* 0x001fe2000bf26270 */
[----:B------:R-:W-:-:S03]  /*0b10*/  IMAD R13, R17, UR6, R4 ;  /* 0x00000006110d7c24 */ /* 0x000fc6000f8e0204 */
[----:B------:R-:W-:Y:S02]  /*0b20*/  ISETP.GE.AND P2, PT, R6, UR6, PT ;  /* 0x0000000606007c0c */ /* 0x000fe4000bf46270 */
[----:B------:R-:W-:Y:S02]  /*0b30*/  ISETP.GT.AND P1, PT, R4, -0x1, !P1 ;  /* 0xffffffff0400780c */ /* 0x000fe40004f24270 */
[----:B------:R-:W-:Y:S02]  /*0b40*/  ISETP.GT.AND P2, PT, R6, -0x1, !P2 ;  /* 0xffffffff0600780c */ /* 0x000fe40005744270 */
[----:B------:R-:W-:Y:S01]  /*0b50*/  PLOP3.LUT P1, PT, P0, P1, PT, 0x80, 0x8 ;  /* 0x000000000008781c */ /* 0x000fe20000723070 */
[----:B-1----:R-:W-:Y:S01]  /*0b60*/  IMAD.WIDE R10, R13, 0x4, R10 ;  /* 0x000000040d0a7825 */ /* 0x002fe200078e020a */
[----:B------:R-:W-:-:S11]  /*0b70*/  PLOP3.LUT P2, PT, P0, P2, PT, 0x80, 0x8 ;  /* 0x000000000008781c */ /* 0x000fd60000745070 */
[----:B------:R-:W0:Y:S01]  /*0b80*/  @P1 LDC.64 R8, c[0x0][0x388] ;  /* 0x0000e200ff081b82 */ /* 0x000e220000000a00 */
[C---:B------:R-:W-:Y:S01]  /*0b90*/  @P1 IMAD.IADD R19, R2.reuse, 0x1, R5 ;  /* 0x0000000102131824 */ /* 0x040fe200078e0205 */
[----:B------:R-:W-:Y:S01]  /*0ba0*/  @P2 SHF.R.S32.HI R4, RZ, 0x1f, R2 ;  /* 0x0000001fff042819 */ /* 0x000fe20000011402 */
[----:B------:R-:W2:Y:S01]  /*0bb0*/  @P1 LDG.E R13, desc[UR12][R10.64] ;  /* 0x0000000c0a0d1981 */ /* 0x000ea2000c1e1900 */
[----:B------:R-:W-:-:S04]  /*0bc0*/  @P2 IADD3 R21, P3, PT, R2, R5, RZ ;  /* 0x0000000502152210 */ /* 0x000fc80007f7e0ff */
[----:B------:R-:W1:Y:S01]  /*0bd0*/  @P2 LDC.64 R6, c[0x0][0x388] ;  /* 0x0000e200ff062b82 */ /* 0x000e620000000a00 */
[----:B------:R-:W-:Y:S01]  /*0be0*/  @P2 LEA.HI.X.SX32 R4, R5, R4, 0x1, P3 ;  /* 0x0000000405042211 */ /* 0x000fe200018f0eff */
[----:B0-----:R-:W-:Y:S02]  /*0bf0*/  @P1 IMAD.WIDE R8, R19, 0x4, R8 ;  /* 0x0000000413081825 */ /* 0x001fe400078e0208 */
[----:B------:R-:W3:Y:S04]  /*0c00*/  @P2 LDG.E R19, desc[UR12][R10.64+-0x4] ;  /* 0xfffffc0c0a132981 */ /* 0x000ee8000c1e1900 */
[----:B------:R-:W2:Y:S01]  /*0c10*/  @P1 LDG.E R9, desc[UR12][R8.64] ;  /* 0x0000000c08091981 */ /* 0x000ea2000c1e1900 */
[----:B-1----:R-:W-:-:S04]  /*0c20*/  @P2 LEA R6, P3, R21, R6, 0x2 ;  /* 0x0000000615062211 */ /* 0x002fc800078610ff */
[----:B------:R-:W-:-:S05]  /*0c30*/  @P2 LEA.HI.X R7, R21, R7, R4, 0x2, P3 ;  /* 0x0000000715072211 */ /* 0x000fca00018f1404 */
[----:B------:R-:W3:Y:S01]  /*0c40*/  @P2 LDG.E R6, desc[UR12][R6.64+0x4] ;  /* 0x0000040c06062981 */ /* 0x000ee2000c1e1900 */
[----:B------:R-:W-:Y:S02]  /*0c50*/  VIADD R5, R5, 0x2 ;  /* 0x0000000205057836 */ /* 0x000fe40000000000 */
[----:B--2---:R-:W-:-:S04]  /*0c60*/  @P1 FFMA R0, R9, R13, R0 ;  /* 0x0000000d09001223 */ /* 0x004fc80000000000 */
[----:B---3--:R-:W-:-:S07]  /*0c70*/  @P2 FFMA R0, R19, R6, R0 ;  /* 0x0000000613002223 */ /* 0x008fce0000000000 */
.L_x_22:
[----:B------:R-:W-:Y:S05]  /*0c80*/  BRA.U UP1, `(.L_x_20) ;  /* 0x0000000101447547 */ /* 0x000fea000b800000 */
[----:B------:R-:W0:Y:S01]  /*0c90*/  LDCU UR6, c[0x0][0x3ac] ;  /* 0x00007580ff0677ac */ /* 0x000e220008000800 */
[----:B------:R-:W-:Y:S01]  /*0ca0*/  IADD3 R4, PT, PT, R16, R3, -R5 ;  /* 0x0000000310047210 */ /* 0x000fe20007ffe805 */
[----:B------:R-:W-:Y:S03]  /*0cb0*/  BSSY.RECONVERGENT B0, `(.L_x_20) ;  /* 0x000000e000007945 */ /* 0x000fe60003800200 */
[----:B0-----:R-:W-:-:S04]  /*0cc0*/  ISETP.GE.AND P1, PT, R4, UR6, PT ;  /* 0x0000000604007c0c */ /* 0x001fc8000bf26270 */
[----:B------:R-:W-:-:S04]  /*0cd0*/  ISETP.GT.AND P1, PT, R4, -0x1, !P1 ;  /* 0xffffffff0400780c */ /* 0x000fc80004f24270 */
[----:B------:R-:W-:-:S13]  /*0ce0*/  PLOP3.LUT P1, PT, P0, P1, PT, 0x80, 0x8 ;  /* 0x000000000008781c */ /* 0x000fda0000723070 */
[----:B------:R-:W-:Y:S05]  /*0cf0*/  @!P1 BRA `(.L_x_23) ;  /* 0x0000000000249947 */ /* 0x000fea0003800000 */
[----:B------:R-:W0:Y:S01]  /*0d00*/  LDC.64 R6, c[0x0][0x380] ;  /* 0x0000e000ff067b82 */ /* 0x000e220000000a00 */
[----:B------:R-:W-:Y:S02]  /*0d10*/  IMAD R3, R17, UR6, R4 ;  /* 0x0000000611037c24 */ /* 0x000fe4000f8e0204 */
[----:B------:R-:W-:-:S05]  /*0d20*/  IMAD.IADD R5, R2, 0x1, R5 ;  /* 0x0000000102057824 */ /* 0x000fca00078e0205 */
[----:B------:R-:W1:Y:S01]  /*0d30*/  LDC.64 R8, c[0x0][0x388] ;  /* 0x0000e200ff087b82 */ /* 0x000e620000000a00 */
[----:B0-----:R-:W-:-:S06]  /*0d40*/  IMAD.WIDE R2, R3, 0x4, R6 ;  /* 0x0000000403027825 */ /* 0x001fcc00078e0206 */
[----:B------:R-:W2:Y:S01]  /*0d50*/  LDG.E R3, desc[UR12][R2.64] ;  /* 0x0000000c02037981 */ /* 0x000ea2000c1e1900 */
[----:B-1----:R-:W-:-:S06]  /*0d60*/  IMAD.WIDE R4, R5, 0x4, R8 ;  /* 0x0000000405047825 */ /* 0x002fcc00078e0208 */
[----:B------:R-:W2:Y:S02]  /*0d70*/  LDG.E R4, desc[UR12][R4.64] ;  /* 0x0000000c04047981 */ /* 0x000ea4000c1e1900 */
[----:B--2---:R-:W-:-:S07]  /*0d80*/  FFMA R0, R3, R4, R0 ;  /* 0x0000000403007223 */ /* 0x004fce0000000000 */
.L_x_23:
[----:B------:R-:W-:Y:S05]  /*0d90*/  BSYNC.RECONVERGENT B0 ;  /* 0x0000000000007941 */ /* 0x000fea0003800200 */
.L_x_20:
[----:B------:R-:W-:Y:S05]  /*0da0*/  @P6 BRA `(.L_x_24) ;  /* 0xfffffff400106947 */ /* 0x000fea000383ffff */
[----:B------:R-:W0:Y:S01]  /*0db0*/  LDCU UR6, c[0x0][0x3a4] ;  /* 0x00007480ff0677ac */ /* 0x000e220008000800 */
[----:B------:R-:W-:-:S04]  /*0dc0*/  UIADD3 UR4, UPT, UPT, UR4, 0x1, URZ ;  /* 0x0000000104047890 */ /* 0x000fc8000fffe0ff */
[----:B0-----:R-:W-:-:S09]  /*0dd0*/  UISETP.NE.AND UP0, UPT, UR4, UR6, UPT ;  /* 0x000000060400728c */ /* 0x001fd2000bf05270 */
[----:B------:R-:W-:Y:S05]  /*0de0*/  BRA.U UP0, `(.L_x_25) ;  /* 0xfffffff100f47547 */ /* 0x000fea000b83ffff */
.L_x_17:
[----:B------:R-:W0:Y:S01]  /*0df0*/  LDC R5, c[0x0][0x39c] ;  /* 0x0000e700ff057b82 */ /* 0x000e220000000800 */
[----:B------:R-:W1:Y:S07]  /*0e00*/  LDCU UR6, c[0x0][0x3a0] ;  /* 0x00007400ff0677ac */ /* 0x000e6e0008000800 */
[----:B------:R-:W2:Y:S01]  /*0e10*/  LDC.64 R2, c[0x0][0x390] ;  /* 0x0000e400ff027b82 */ /* 0x000ea20000000a00 */
[----:B0-----:R-:W-:-:S04]  /*0e20*/  IMAD R5, R5, UR11, R14 ;  /* 0x0000000b05057c24 */ /* 0x001fc8000f8e020e */
[----:B-1----:R-:W-:-:S04]  /*0e30*/  IMAD R5, R5, UR6, R16 ;  /* 0x0000000605057c24 */ /* 0x002fc8000f8e0210 */
[----:B--2---:R-:W-:-:S05]  /*0e40*/  IMAD.WIDE R2, R5, 0x4, R2 ;  /* 0x0000000405027825 */ /* 0x004fca00078e0202 */
[----:B------:R-:W-:Y:S01]  /*0e50*/  STG.E desc[UR12][R2.64], R0 ;  /* 0x0000000002007986 */ /* 0x000fe2000c10190c */
[----:B------:R-:W-:Y:S05]  /*0e60*/  EXIT ;  /* 0x000000000000794d */ /* 0x000fea0003800000 */
.L_x_26:
        /* <DEDUP_REMOVED lines=9> */
.L_x_87:


//--------------------- .text._Z23conv2d_bias_grad_kernelPKfPfiii --------------------------
	.section	.text._Z23conv2d_bias_grad_kernelPKfPfiii,"ax",@progbits
	.align	128
        .global         _Z23conv2d_bias_grad_kernelPKfPfiii
        .type           _Z23conv2d_bias_grad_kernelPKfPfiii,@function
        .size           _Z23conv2d_bias_grad_kernelPKfPfiii,(.L_x_88 - _Z23conv2d_bias_grad_kernelPKfPfiii)
        .other          _Z23conv2d_bias_grad_kernelPKfPfiii,@"STO_CUDA_ENTRY STV_DEFAULT"
_Z23conv2d_bias_grad_kernelPKfPfiii:
.text._Z23conv2d_bias_grad_kernelPKfPfiii:
        /* <DEDUP_REMOVED lines=8> */
[----:B------:R-:W0:Y:S01]  /*0080*/  LDC R6, c[0x0][0x398] ;  /* 0x0000e600ff067b82 */ /* 0x000e220000000800 */
[----:B------:R-:W1:Y:S01]  /*0090*/  LDCU.64 UR8, c[0x0][0x358] ;  /* 0x00006b00ff0877ac */ /* 0x000e620008000a00 */
[----:B------:R-:W-:-:S06]  /*00a0*/  HFMA2 R4, -RZ, RZ, 0, 0 ;  /* 0x00000000ff047431 */ /* 0x000fcc00000001ff */
[----:B------:R-:W2:Y:S01]  /*00b0*/  LDC R2, c[0x0][0x394] ;  /* 0x0000e500ff027b82 */ /* 0x000ea20000000800 */
[----:B0-----:R-:W-:-:S04]  /*00c0*/  ISETP.GE.AND P0, PT, R6, 0x1, PT ;  /* 0x000000010600780c */ /* 0x001fc80003f06270 */
[----:B--2---:R-:W-:-:S13]  /*00d0*/  ISETP.LT.OR P0, PT, R2, 0x1, !P0 ;  /* 0x000000010200780c */ /* 0x004fda0004701670 */
[----:B-1----:R-:W-:Y:S05]  /*00e0*/  @P0 BRA `(.L_x_27) ;  /* 0x0000000400d80947 */ /* 0x002fea0003800000 */
[----:B------:R-:W0:Y:S01]  /*00f0*/  LDCU.64 UR6, c[0x0][0x380] ;  /* 0x00007000ff0677ac */ /* 0x000e220008000a00 */
[C---:B------:R-:W-:Y:S02]  /*0100*/  LOP3.LUT R24, R6.reuse, 0xf, RZ, 0xc0, !PT ;  /* 0x0000000f06187812 */ /* 0x040fe400078ec0ff */
[----:B------:R-:W-:Y:S01]  /*0110*/  LOP3.LUT R25, R6, 0x7, RZ, 0xc0, !PT ;  /* 0x0000000706197812 */ /* 0x000fe200078ec0ff */
[----:B------:R-:W-:Y:S01]  /*0120*/  UMOV UR4, URZ ;  /* 0x000000ff00047c82 */ /* 0x000fe20008000000 */
[----:B------:R-:W-:Y:S02]  /*0130*/  IADD3 R2, PT, PT, R24, -0x1, RZ ;  /* 0xffffffff18027810 */ /* 0x000fe40007ffe0ff */
[----:B------:R-:W-:Y:S02]  /*0140*/  IADD3 R3, PT, PT, R25, -0x1, RZ ;  /* 0xffffffff19037810 */ /* 0x000fe40007ffe0ff */
[----:B------:R-:W-:Y:S02]  /*0150*/  LOP3.LUT R5, R6, 0x7ffffff0, RZ, 0xc0, !PT ;  /* 0x7ffffff006057812 */ /* 0x000fe400078ec0ff */
[----:B------:R-:W-:-:S02]  /*0160*/  ISETP.GE.U32.AND P0, PT, R2, 0x7, PT ;  /* 0x000000070200780c */ /* 0x000fc40003f06070 */
[----:B------:R-:W-:Y:S02]  /*0170*/  ISETP.GE.U32.AND P1, PT, R3, 0x3, PT ;  /* 0x000000030300780c */ /* 0x000fe40003f26070 */
[----:B------:R-:W-:Y:S02]  /*0180*/  LOP3.LUT R6, R6, 0x3, RZ, 0xc0, !PT ;  /* 0x0000000306067812 */ /* 0x000fe400078ec0ff */
[----:B------:R-:W-:Y:S01]  /*0190*/  MOV R4, RZ ;  /* 0x000000ff00047202 */ /* 0x000fe20000000f00 */
[----:B0-----:R-:W-:Y:S01]  /*01a0*/  UIADD3 UR5, UP0, UPT, UR6, 0x20, URZ ;  /* 0x0000002006057890 */ /* 0x001fe2000ff1e0ff */
[----:B------:R-:W-:-:S03]  /*01b0*/  IADD3 R7, PT, PT, -R5, RZ, RZ ;  /* 0x000000ff05077210 */ /* 0x000fc60007ffe1ff */
[----:B------:R-:W-:-:S12]  /*01c0*/  UIADD3.X UR6, UPT, UPT, URZ, UR7, URZ, UP0, !UPT ;  /* 0x00000007ff067290 */ /* 0x000fd800087fe4ff */
.L_x_33:
[----:B------:R-:W0:Y:S01]  /*01d0*/  LDC R3, c[0x0][0x394] ;  /* 0x0000e500ff037b82 */ /* 0x000e220000000800 */
[----:B------:R-:W1:Y:S02]  /*01e0*/  LDCU UR7, c[0x0][0x398] ;  /* 0x00007300ff0777ac */ /* 0x000e640008000800 */
[----:B-1----:R-:W-:Y:S01]  /*01f0*/  UISETP.GE.U32.AND UP0, UPT, UR7, 0x10, UPT ;  /* 0x000000100700788c */ /* 0x002fe2000bf06070 */
[----:B0-----:R-:W-:Y:S01]  /*0200*/  IMAD R8, R0, R3, UR4 ;  /* 0x0000000400087e24 */ /* 0x001fe2000f8e0203 */
[----:B------:R-:W-:-:S03]  /*0210*/  UIADD3 UR4, UPT, UPT, UR4, 0x1, URZ ;  /* 0x0000000104047890 */ /* 0x000fc6000fffe0ff */
[----:B------:R-:W-:-:S03]  /*0220*/  IMAD R8, R8, UR7, RZ ;  /* 0x0000000708087c24 */ /* 0x000fc6000f8e02ff */
[----:B------:R-:W-:Y:S02]  /*0230*/  ISETP.NE.AND P2, PT, R3, UR4, PT ;  /* 0x0000000403007c0c */ /* 0x000fe4000bf45270 */
[----:B------:R-:W-:Y:S01]  /*0240*/  MOV R3, RZ ;  /* 0x000000ff00037202 */ /* 0x000fe20000000f00 */
[----:B------:R-:W-:Y:S10]  /*0250*/  BRA.U !UP0, `(.L_x_28) ;  /* 0x0000000108a87547 */ /* 0x000ff4000b800000 */
[----:B------:R-:W-:Y:S02]  /*0260*/  MOV R9, R8 ;  /* 0x0000000800097202 */ /* 0x000fe40000000f00 */
[----:B------:R-:W-:-:S07]  /*0270*/  MOV R10, R7 ;  /* 0x00000007000a7202 */ /* 0x000fce0000000f00 */
.L_x_29:
[----:B------:R-:W-:Y:S02]  /*0280*/  MOV R2, UR5 ;  /* 0x0000000500027c02 */ /* 0x000fe40008000f00 */
[----:B------:R-:W-:-:S03]  /*0290*/  MOV R3, UR6 ;  /* 0x0000000600037c02 */ /* 0x000fc60008000f00 */
[----:B------:R-:W-:-:S05]  /*02a0*/  IMAD.WIDE R2, R9, 0x4, R2 ;  /* 0x0000000409027825 */ /* 0x000fca00078e0202 */
[----:B------:R-:W2:Y:S04]  /*02b0*/  LDG.E R23, desc[UR8][R2.64+-0x20] ;  /* 0xffffe00802177981 */ /* 0x000ea8000c1e1900 */
[----:B------:R-:W3:Y:S04]  /*02c0*/  LDG.E R27, desc[UR8][R2.64+-0x1c] ;  /* 0xffffe408021b7981 */ /* 0x000ee8000c1e1900 */
[----:B------:R-:W4:Y:S04]  /*02d0*/  LDG.E R22, desc[UR8][R2.64+-0x18] ;  /* 0xffffe80802167981 */ /* 0x000f28000c1e1900 */
[----:B------:R-:W5:Y:S04]  /*02e0*/  LDG.E R21, desc[UR8][R2.64+-0x14] ;  /* 0xffffec0802157981 */ /* 0x000f68000c1e1900 */
        /* <DEDUP_REMOVED lines=9> */
[----:B------:R-:W5:Y:S01]  /*0380*/  LDG.E R11, desc[UR8][R2.64+0x14] ;  /* 0x00001408020b7981 */ /* 0x000f62000c1e1900 */
[----:B--2---:R-:W-:-:S03]  /*0390*/  FADD R26, R23, R4 ;  /* 0x00000004171a7221 */ /* 0x004fc60000000000 */
[----:B------:R-:W2:Y:S04]  /*03a0*/  LDG.E R4, desc[UR8][R2.64+0x18] ;  /* 0x0000180802047981 */ /* 0x000ea8000c1e1900 */
[----:B------:R-:W2:Y:S01]  /*03b0*/  LDG.E R23, desc[UR8][R2.64+0x1c] ;  /* 0x00001c0802177981 */ /* 0x000ea2000c1e1900 */
[----:B---3--:R-:W-:Y:S01]  /*03c0*/  FADD R27, R26, R27 ;  /* 0x0000001b1a1b7221 */ /* 0x008fe20000000000 */
[----:B------:R-:W-:Y:S02]  /*03d0*/  IADD3 R10, PT, PT, R10, 0x10, RZ ;  /* 0x000000100a0a7810 */ /* 0x000fe40007ffe0ff */
[----:B------:R-:W-:Y:S01]  /*03e0*/  IADD3 R9, PT, PT, R9, 0x10, RZ ;  /* 0x0000001009097810 */ /* 0x000fe20007ffe0ff */
[----:B----4-:R-:W-:Y:S01]  /*03f0*/  FADD R22, R27, R22 ;  /* 0x000000161b167221 */ /* 0x010fe20000000000 */
[----:B------:R-:W-:-:S03]  /*0400*/  ISETP.NE.AND P3, PT, R10, RZ, PT ;  /* 0x000000ff0a00720c */ /* 0x000fc60003f65270 */
[----:B-----5:R-:W-:-:S04]  /*0410*/  FADD R21, R22, R21 ;  /* 0x0000001516157221 */ /* 0x020fc80000000000 */
[----:B------:R-:W-:-:S04]  /*0420*/  FADD R20, R21, R20 ;  /* 0x0000001415147221 */ /* 0x000fc80000000000 */
        /* <DEDUP_REMOVED lines=9> */
[----:B--2---:R-:W-:-:S04]  /*04c0*/  FADD R4, R11, R4 ;  /* 0x000000040b047221 */ /* 0x004fc80000000000 */
[----:B------:R-:W-:Y:S01]  /*04d0*/  FADD R4, R4, R23 ;  /* 0x0000001704047221 */ /* 0x000fe20000000000 */
[----:B------:R-:W-:Y:S06]  /*04e0*/  @P3 BRA `(.L_x_29) ;  /* 0xfffffffc00643947 */ /* 0x000fec000383ffff */
[----:B------:R-:W-:-:S07]  /*04f0*/  MOV R3, R5 ;  /* 0x0000000500037202 */ /* 0x000fce0000000f00 */
.L_x_28:
[----:B------:R-:W-:-:S13]  /*0500*/  ISETP.NE.AND P3, PT, R24, RZ, PT ;  /* 0x000000ff1800720c */ /* 0x000fda0003f65270 */
[----:B------:R-:W-:Y:S05]  /*0510*/  @!P3 BRA `(.L_x_30) ;  /* 0x0000000000c8b947 */ /* 0x000fea0003800000 */
[----:B------:R-:W-:Y:S01]  /*0520*/  ISETP.NE.AND P3, PT, R25, RZ, PT ;  /* 0x000000ff1900720c */ /* 0x000fe20003f65270 */
[----:B------:R-:W-:-:S12]  /*0530*/  @!P0 BRA `(.L_x_31) ;  /* 0x0000000000508947 */ /* 0x000fd80003800000 */
[----:B------:R-:W0:Y:S01]  /*0540*/  LDC.64 R10, c[0x0][0x380] ;  /* 0x0000e000ff0a7b82 */ /* 0x000e220000000a00 */
[----:B------:R-:W-:-:S05]  /*0550*/  IADD3 R9, PT, PT, R8, R3, RZ ;  /* 0x0000000308097210 */ /* 0x000fca0007ffe0ff */
[----:B0-----:R-:W-:-:S05]  /*0560*/  IMAD.WIDE R10, R9, 0x4, R10 ;  /* 0x00000004090a7825 */ /* 0x001fca00078e020a */
[----:B------:R-:W2:Y:S04]  /*0570*/  LDG.E R9, desc[UR8][R10.64] ;  /* 0x000000080a097981 */ /* 0x000ea8000c1e1900 */
[----:B------:R-:W3:Y:S04]  /*0580*/  LDG.E R2, desc[UR8][R10.64+0x4] ;  /* 0x000004080a027981 */ /* 0x000ee8000c1e1900 */
[----:B------:R-:W4:Y:S04]  /*0590*/  LDG.E R13, desc[UR8][R10.64+0x8] ;  /* 0x000008080a0d7981 */ /* 0x000f28000c1e1900 */
[----:B------:R-:W5:Y:S04]  /*05a0*/  LDG.E R15, desc[UR8][R10.64+0xc] ;  /* 0x00000c080a0f7981 */ /* 0x000f68000c1e1900 */
[----:B------:R-:W5:Y:S04]  /*05b0*/  LDG.E R17, desc[UR8][R10.64+0x10] ;  /* 0x000010080a117981 */ /* 0x000f68000c1e1900 */
[----:B------:R-:W5:Y:S04]  /*05c0*/  LDG.E R19, desc[UR8][R10.64+0x14] ;  /* 0x000014080a137981 */ /* 0x000f68000c1e1900 */
[----:B------:R-:W5:Y:S04]  /*05d0*/  LDG.E R21, desc[UR8][R10.64+0x18] ;  /* 0x000018080a157981 */ /* 0x000f68000c1e1900 */
[----:B------:R-:W5:Y:S01]  /*05e0*/  LDG.E R23, desc[UR8][R10.64+0x1c] ;  /* 0x00001c080a177981 */ /* 0x000f62000c1e1900 */
[----:B------:R-:W-:Y:S01]  /*05f0*/  IADD3 R3, PT, PT, R3, 0x8, RZ ;  /* 0x0000000803037810 */ /* 0x000fe20007ffe0ff */
[----:B--2---:R-:W-:-:S04]  /*0600*/  FADD R9, R4, R9 ;  /* 0x0000000904097221 */ /* 0x004fc80000000000 */
[----:B---3--:R-:W-:-:S04]  /*0610*/  FADD R2, R9, R2 ;  /* 0x0000000209027221 */ /* 0x008fc80000000000 */
[----:B----4-:R-:W-:-:S04]  /*0620*/  FADD R2, R2, R13 ;  /* 0x0000000d02027221 */ /* 0x010fc80000000000 */
[----:B-----5:R-:W-:-:S04]  /*0630*/  FADD R2, R2, R15 ;  /* 0x0000000f02027221 */ /* 0x020fc80000000000 */
[----:B------:R-:W-:-:S04]  /*0640*/  FADD R2, R2, R17 ;  /* 0x0000001102027221 */ /* 0x000fc80000000000 */
[----:B------:R-:W-:-:S04]  /*0650*/  FADD R2, R2, R19 ;  /* 0x0000001302027221 */ /* 0x000fc80000000000 */
[----:B------:R-:W-:-:S04]  /*0660*/  FADD R2, R2, R21 ;  /* 0x0000001502027221 */ /* 0x000fc80000000000 */
[----:B------:R-:W-:-:S07]  /*0670*/  FADD R4, R2, R23 ;  /* 0x0000001702047221 */ /* 0x000fce0000000000 */
.L_x_31:
        /* <DEDUP_REMOVED lines=9> */
[----:B------:R-:W5:Y:S01]  /*0710*/  LDG.E R15, desc[UR8][R10.64+0xc] ;  /* 0x00000c080a0f7981 */ /* 0x000f62000c1e1900 */
[----:B------:R-:W-:Y:S01]  /*0720*/  IADD3 R3, PT, PT, R3, 0x4, RZ ;  /* 0x0000000403037810 */ /* 0x000fe20007ffe0ff */
[----:B--2---:R-:W-:-:S04]  /*0730*/  FADD R9, R4, R9 ;  /* 0x0000000904097221 */ /* 0x004fc80000000000 */
[----:B---3--:R-:W-:-:S04]  /*0740*/  FADD R2, R9, R2 ;  /* 0x0000000209027221 */ /* 0x008fc80000000000 */
[----:B----4-:R-:W-:-:S04]  /*0750*/  FADD R2, R2, R13 ;  /* 0x0000000d02027221 */ /* 0x010fc80000000000 */
[----:B-----5:R-:W-:-:S07]  /*0760*/  FADD R4, R2, R15 ;  /* 0x0000000f02047221 */ /* 0x020fce0000000000 */
.L_x_32:
[----:B------:R-:W-:Y:S05]  /*0770*/  @!P3 BRA `(.L_x_30) ;  /* 0x000000000030b947 */ /* 0x000fea0003800000 */
[----:B------:R-:W0:Y:S01]  /*0780*/  LDC.64 R10, c[0x0][0x380] ;  /* 0x0000e000ff0a7b82 */ /* 0x000e220000000a00 */
[----:B------:R-:W-:-:S05]  /*0790*/  IADD3 R3, PT, PT, R8, R3, RZ ;  /* 0x0000000308037210 */ /* 0x000fca0007ffe0ff */
[----:B0-----:R-:W-:-:S05]  /*07a0*/  IMAD.WIDE R2, R3, 0x4, R10 ;  /* 0x0000000403027825 */ /* 0x001fca00078e020a */
[----:B------:R-:W2:Y:S01]  /*07b0*/  LDG.E R9, desc[UR8][R2.64] ;  /* 0x0000000802097981 */ /* 0x000ea2000c1e1900 */
[----:B------:R-:W-:Y:S01]  /*07c0*/  ISETP.NE.AND P3, PT, R6, 0x1, PT ;  /* 0x000000010600780c */ /* 0x000fe20003f65270 */
[----:B--2---:R-:W-:-:S12]  /*07d0*/  FADD R4, R4, R9 ;  /* 0x0000000904047221 */ /* 0x004fd80000000000 */
[----:B------:R-:W-:Y:S05]  /*07e0*/  @!P3 BRA `(.L_x_30) ;  /* 0x000000000014b947 */ /* 0x000fea0003800000 */
[----:B------:R-:W-:Y:S01]  /*07f0*/  ISETP.NE.AND P3, PT, R6, 0x2, PT ;  /* 0x000000020600780c */ /* 0x000fe20003f65270 */
[----:B------:R-:W2:-:S12]  /*0800*/  LDG.E R9, desc[UR8][R2.64+0x4] ;  /* 0x0000040802097981 */ /* 0x000e98000c1e1900 */
[----:B------:R-:W3:Y:S01]  /*0810*/  @P3 LDG.E R11, desc[UR8][R2.64+0x8] ;  /* 0x00000808020b3981 */ /* 0x000ee2000c1e1900 */
[----:B--2---:R-:W-:-:S04]  /*0820*/  FADD R4, R4, R9 ;  /* 0x0000000904047221 */ /* 0x004fc80000000000 */
[----:B---3--:R-:W-:-:S07]  /*0830*/  @P3 FADD R4, R4, R11 ;  /* 0x0000000b04043221 */ /* 0x008fce0000000000 */
.L_x_30:
[----:B------:R-:W-:Y:S05]  /*0840*/  @P2 BRA `(.L_x_33) ;  /* 0xfffffff800602947 */ /* 0x000fea000383ffff */
.L_x_27:
[----:B------:R-:W0:Y:S02]  /*0850*/  LDC.64 R2, c[0x0][0x388] ;  /* 0x0000e200ff027b82 */ /* 0x000e240000000a00 */
[----:B0-----:R-:W-:-:S05]  /*0860*/  IMAD.WIDE R2, R0, 0x4, R2 ;  /* 0x0000000400027825 */ /* 0x001fca00078e0202 */
[----:B------:R-:W-:Y:S01]  /*0870*/  STG.E desc[UR8][R2.64], R4 ;  /* 0x0000000402007986 */ /* 0x000fe2000c101908 */
[----:B------:R-:W-:Y:S05]  /*0880*/  EXIT ;  /* 0x000000000000794d */ /* 0x000fea0003800000 */
.L_x_34:
        /* <DEDUP_REMOVED lines=15> */
.L_x_88:


//--------------------- .text._Z25conv2d_weight_grad_kernelPKfS0_Pfiiiiiiii --------------------------
	.section	.text._Z25conv2d_weight_grad_kernelPKfS0_Pfiiiiiiii,"ax",@progbits
	.align	128
        .global         _Z25conv2d_weight_grad_kernelPKfS0_Pfiiiiiiii
        .type           _Z25conv2d_weight_grad_kernelPKfS0_Pfiiiiiiii,@function
        .size           _Z25conv2d_weight_grad_kernelPKfS0_Pfiiiiiiii,(.L_x_89 - _Z25conv2d_weight_grad_kernelPKfS0_Pfiiiiiiii)
        .other          _Z25conv2d_weight_grad_kernelPKfS0_Pfiiiiiiii,@"STO_CUDA_ENTRY STV_DEFAULT"
_Z25conv2d_weight_grad_kernelPKfS0_Pfiiiiiiii:
.text._Z25conv2d_weight_grad_kernelPKfS0_Pfiiiiiiii:
[----:B------:R-:W-:Y:S08]  /*0000*/  LDC R1, c[0x0][0x37c] ;  /* 0x0000df00ff017b82 */ /* 0x000ff00000000800 */
[----:B------:R-:W0:Y:S01]  /*0010*/  S2UR UR9, SR_CTAID.X ;  /* 0x00000000000979c3 */ /* 0x000e220000002500 */
[----:B------:R-:W1:Y:S07]  /*0020*/  S2R R5, SR_TID.X ;  /* 0x0000000000057919 */ /* 0x000e6e0000002100 */
[----:B------:R-:W0:Y:S08]  /*0030*/  LDC R0, c[0x0][0x3a4] ;  /* 0x0000e900ff007b82 */ /* 0x000e300000000800 */
[----:B------:R-:W2:Y:S08]  /*0040*/  LDC R4, c[0x0][0x3b0] ;  /* 0x0000ec00ff047b82 */ /* 0x000eb00000000800 */
[----:B------:R-:W3:Y:S08]  /*0050*/  S2UR UR10, SR_CTAID.Y ;  /* 0x00000000000a79c3 */ /* 0x000ef00000002600 */
[----:B------:R-:W3:Y:S01]  /*0060*/  LDC R2, c[0x0][0x398] ;  /* 0x0000e600ff027b82 */ /* 0x000ee20000000800 */
[----:B0-----:R-:W-:Y:S01]  /*0070*/  ISETP.LE.AND P0, PT, R0, UR9, PT ;  /* 0x0000000900007c0c */ /* 0x001fe2000bf03270 */
[----:B--2---:R-:W-:-:S03]  /*0080*/  IMAD R0, R4, R4, RZ ;  /* 0x0000000404007224 */ /* 0x004fc600078e02ff */
[----:B---3--:R-:W-:-:S04]  /*0090*/  ISETP.LE.OR P0, PT, R2, UR10, P0 ;  /* 0x0000000a02007c0c */ /* 0x008fc80008703670 */
[----:B-1----:R-:W-:-:S13]  /*00a0*/  ISETP.GE.U32.OR P0, PT, R5, R0, P0 ;  /* 0x000000000500720c */ /* 0x002fda0000706470 */
[----:B------:R-:W-:Y:S05]  /*00b0*/  @P0 EXIT ;  /* 0x000000000000094d */ /* 0x000fea0003800000 */
[----:B------:R-:W-:Y:S01]  /*00c0*/  IABS R7, R4 ;  /* 0x0000000400077213 */ /* 0x000fe20000000000 */
[----:B------:R-:W0:Y:S03]  /*00d0*/  LDCU UR4, c[0x0][0x3a8] ;  /* 0x00007500ff0477ac */ /* 0x000e260008000800 */
[----:B------:R-:W1:Y:S01]  /*00e0*/  I2F.RP R0, R7 ;  /* 0x0000000700007306 */ /* 0x000e620000209400 */
[----:B------:R-:W2:Y:S07]  /*00f0*/  LDCU.64 UR12, c[0x0][0x358] ;  /* 0x00006b00ff0c77ac */ /* 0x000eae0008000a00 */
[----:B-1----:R-:W1:Y:S01]  /*0100*/  MUFU.RCP R0, R0 ;  /* 0x0000000000007308 */ /* 0x002e620000001000 */
[----:B0-----:R-:W-:Y:S01]  /*0110*/  UISETP.GE.AND UP0, UPT, UR4, 0x1, UPT ;  /* 0x000000010400788c */ /* 0x001fe2000bf06270 */
[----:B-1----:R-:W-:-:S06]  /*0120*/  VIADD R2, R0, 0xffffffe ;  /* 0x0ffffffe00027836 */ /* 0x002fcc0000000000 */
[----:B------:R0:W1:Y:S02]  /*0130*/  F2I.FTZ.U32.TRUNC.NTZ R3, R2 ;  /* 0x0000000200037305 */ /* 0x000064000021f000 */
[----:B0-----:R-:W-:Y:S02]  /*0140*/  IMAD.MOV.U32 R2, RZ, RZ, RZ ;  /* 0x000000ffff027224 */ /* 0x001fe400078e00ff */
[----:B-1----:R-:W-:-:S04]  /*0150*/  IMAD.MOV R6, RZ, RZ, -R3 ;  /* 0x000000ffff067224 */ /* 0x002fc800078e0a03 */
[----:B------:R-:W-:Y:S01]  /*0160*/  IMAD R9, R6, R7, RZ ;  /* 0x0000000706097224 */ /* 0x000fe200078e02ff */
[----:B------:R-:W-:-:S03]  /*0170*/  IABS R6, R5 ;  /* 0x0000000500067213 */ /* 0x000fc60000000000 */
[----:B------:R-:W-:-:S06]  /*0180*/  IMAD.HI.U32 R3, R3, R9, R2 ;  /* 0x0000000903037227 */ /* 0x000fcc00078e0002 */
[----:B------:R-:W-:-:S04]  /*0190*/  IMAD.HI.U32 R3, R3, R6, RZ ;  /* 0x0000000603037227 */ /* 0x000fc800078e00ff */
[----:B------:R-:W-:-:S04]  /*01a0*/  IMAD.MOV R0, RZ, RZ, -R3 ;  /* 0x000000ffff007224 */ /* 0x000fc800078e0a03 */
[----:B------:R-:W-:-:S05]  /*01b0*/  IMAD R0, R7, R0, R6 ;  /* 0x0000000007007224 */ /* 0x000fca00078e0206 */
[----:B------:R-:W-:-:S13]  /*01c0*/  ISETP.GT.U32.AND P1, PT, R7, R0, PT ;  /* 0x000000000700720c */ /* 0x000fda0003f24070 */
[-C--:B------:R-:W-:Y:S01]  /*01d0*/  @!P1 IADD3 R0, PT, PT, R0, -R7.reuse, RZ ;  /* 0x8000000700009210 */ /* 0x080fe20007ffe0ff */
[----:B------:R-:W-:Y:S01]  /*01e0*/  @!P1 VIADD R3, R3, 0x1 ;  /* 0x0000000103039836 */ /* 0x000fe20000000000 */
[----:B------:R-:W-:Y:S02]  /*01f0*/  ISETP.NE.AND P1, PT, R4, RZ, PT ;  /* 0x000000ff0400720c */ /* 0x000fe40003f25270 */
[----:B------:R-:W-:Y:S02]  /*0200*/  ISETP.GE.U32.AND P0, PT, R0, R7, PT ;  /* 0x000000070000720c */ /* 0x000fe40003f06070 */
[----:B------:R-:W-:-:S04]  /*0210*/  LOP3.LUT R0, R5, R4, RZ, 0x3c, !PT ;  /* 0x0000000405007212 */ /* 0x000fc800078e3cff */
[----:B------:R-:W-:Y:S01]  /*0220*/  ISETP.GE.AND P2, PT, R0, RZ, PT ;  /* 0x000000ff0000720c */ /* 0x000fe20003f46270 */
[----:B------:R-:W-:-:S06]  /*0230*/  HFMA2 R0, -RZ, RZ, 0, 0 ;  /* 0x00000000ff007431 */ /* 0x000fcc00000001ff */
[----:B------:R-:W-:-:S06]  /*0240*/  @P0 VIADD R3, R3, 0x1 ;  /* 0x0000000103030836 */ /* 0x000fcc0000000000 */
[----:B------:R-:W-:Y:S01]  /*0250*/  @!P2 IMAD.MOV R3, RZ, RZ, -R3 ;  /* 0x000000ffff03a224 */ /* 0x000fe200078e0a03 */
[----:B------:R-:W-:-:S05]  /*0260*/  @!P1 LOP3.LUT R3, RZ, R4, RZ, 0x33, !PT ;  /* 0x00000004ff039212 */ /* 0x000fca00078e33ff */
[----:B------:R-:W-:-:S04]  /*0270*/  IMAD.MOV R2, RZ, RZ, -R3 ;  /* 0x000000ffff027224 */ /* 0x000fc800078e0a03 */
[----:B------:R-:W-:Y:S01]  /*0280*/  IMAD R2, R4, R2, R5 ;  /* 0x0000000204027224 */ /* 0x000fe200078e0205 */
[----:B--2---:R-:W-:Y:S06]  /*0290*/  BRA.U !UP0, `(.L_x_35) ;  /* 0x0000000908d47547 */ /* 0x004fec000b800000 */
[----:B------:R-:W0:Y:S02]  /*02a0*/  LDCU UR5, c[0x0][0x3ac] ;  /* 0x00007580ff0577ac */ /* 0x000e240008000800 */
[----:B0-----:R-:W-:-:S09]  /*02b0*/  UISETP.GE.AND UP0, UPT, UR5, 0x1, UPT ;  /* 0x000000010500788c */ /* 0x001fd2000bf06270 */
[----:B------:R-:W-:Y:S05]  /*02c0*/  BRA.U !UP0, `(.L_x_35) ;  /* 0x0000000908c87547 */ /* 0x000fea000b800000 */
[----:B------:R-:W0:Y:S01]  /*02d0*/  LDCU UR4, c[0x0][0x3b4] ;  /* 0x00007680ff0477ac */ /* 0x000e220008000800 */
[----:B------:R-:W-:Y:S01]  /*02e0*/  IMAD.MOV.U32 R0, RZ, RZ, RZ ;  /* 0x000000ffff007224 */ /* 0x000fe200078e00ff */
[----:B------:R-:W-:Y:S02]  /*02f0*/  ULOP3.LUT UR7, UR5, 0x7, URZ, 0xc0, !UPT ;  /* 0x0000000705077892 */ /* 0x000fe4000f8ec0ff */
[----:B------:R-:W-:Y:S02]  /*0300*/  ULOP3.LUT UR8, UR5, 0x3, URZ, 0xc0, !UPT ;  /* 0x0000000305087892 */ /* 0x000fe4000f8ec0ff */
[----:B------:R-:W-:Y:S01]  /*0310*/  ULOP3.LUT UR5, UR5, 0x7ffffff8, URZ, 0xc0, !UPT ;  /* 0x7ffffff805057892 */ /* 0x000fe2000f8ec0ff */
[----:B0-----:R-:W-:Y:S01]  /*0320*/  VIADD R4, R2, -UR4 ;  /* 0x8000000402047c36 */ /* 0x001fe20008000000 */
[----:B------:R-:W-:-:S10]  /*0330*/  UMOV UR4, URZ ;  /* 0x000000ff00047c82 */ /* 0x000fd40008000000 */
.L_x_42:
[----:B------:R-:W0:Y:S01]  /*0340*/  LDCU.64 UR14, c[0x0][0x3a8] ;  /* 0x00007500ff0e77ac */ /* 0x000e220008000a00 */
[----:B------:R-:W1:Y:S08]  /*0350*/  LDC R6, c[0x0][0x3b4] ;  /* 0x0000ed00ff067b82 */ /* 0x000e700000000800 */
[----:B------:R-:W2:Y:S01]  /*0360*/  LDC R7, c[0x0][0x39c] ;  /* 0x0000e700ff077b82 */ /* 0x000ea20000000800 */
[----:B0-----:R-:W-:Y:S01]  /*0370*/  IMAD.U32 R5, RZ, RZ, UR15 ;  /* 0x0000000fff057e24 */ /* 0x001fe2000f8e00ff */
[----:B------:R-:W-:-:S04]  /*0380*/  UIMAD UR11, UR9, UR14, UR4 ;  /* 0x0000000e090b72a4 */ /* 0x000fc8000f8e0204 */
[----:B------:R-:W-:Y:S02]  /*0390*/  ISETP.GE.U32.AND P1, PT, R5, 0x8, PT ;  /* 0x000000080500780c */ /* 0x000fe40003f26070 */
[----:B-1----:R-:W-:Y:S01]  /*03a0*/  IADD3 R6, PT, PT, -R6, UR4, R3 ;  /* 0x0000000406067c10 */ /* 0x002fe2000fffe103 */
[----:B------:R-:W-:-:S04]  /*03b0*/  UIADD3 UR4, UPT, UPT, UR4, 0x1, URZ ;  /* 0x0000000104047890 */ /* 0x000fc8000fffe0ff */
[----:B------:R-:W-:Y:S01]  /*03c0*/  UISETP.NE.AND UP0, UPT, UR4, UR14, UPT ;  /* 0x0000000e0400728c */ /* 0x000fe2000bf05270 */
[----:B--2---:R-:W-:-:S04]  /*03d0*/  ISETP.GE.AND P0, PT, R6, R7, PT ;  /* 0x000000070600720c */ /* 0x004fc80003f06270 */
[----:B------:R-:W-:Y:S01]  /*03e0*/  ISETP.GT.AND P0, PT, R6, -0x1, !P0 ;  /* 0xffffffff0600780c */ /* 0x000fe20004704270 */
[----:B------:R-:W-:Y:S02]  /*03f0*/  IMAD R6, R7, UR10, R6 ;  /* 0x0000000a07067c24 */ /* 0x000fe4000f8e0206 */
[----:B------:R-:W-:Y:S01]  /*0400*/  IMAD.MOV.U32 R7, RZ, RZ, RZ ;  /* 0x000000ffff077224 */ /* 0x000fe200078e00ff */
[----:B------:R-:W-:Y:S09]  /*0410*/  @!P1 BRA `(.L_x_36) ;  /* 0x0000000400149947 */ /* 0x000ff20003800000 */
[----:B------:R-:W-:Y:S01]  /*0420*/  HFMA2 R7, -RZ, RZ, 0, 0 ;  /* 0x00000000ff077431 */ /* 0x000fe200000001ff */
[----:B------:R-:W0:Y:S06]  /*0430*/  LDCU UR6, c[0x0][0x3a0] ;  /* 0x00007400ff0677ac */ /* 0x000e2c0008000800 */
.L_x_37:
[----:B------:R-:W1:Y:S01]  /*0440*/  LDC R5, c[0x0][0x3ac] ;  /* 0x0000eb00ff057b82 */ /* 0x000e620000000800 */
[----:B------:R-:W-:-:S04]  /*0450*/  IMAD.IADD R19, R4, 0x1, R7 ;  /* 0x0000000104137824 */ /* 0x000fc800078e0207 */
[C---:B------:R-:W-:Y:S01]  /*0460*/  VIADD R12, R19.reuse, 0x1 ;  /* 0x00000001130c7836 */ /* 0x040fe20000000000 */
[C---:B0-----:R-:W-:Y:S01]  /*0470*/  ISETP.GE.AND P3, PT, R19.reuse, UR6, PT ;  /* 0x0000000613007c0c */ /* 0x041fe2000bf66270 */
[----:B------:R-:W-:Y:S01]  /*0480*/  IMAD R15, R6, UR6, R19 ;  /* 0x00000006060f7c24 */ /* 0x000fe2000f8e0213 */
[----:B------:R-:W0:Y:S02]  /*0490*/  LDC.64 R8, c[0x0][0x380] ;  /* 0x0000e000ff087b82 */ /* 0x000e240000000a00 */
[----:B------:R-:W-:Y:S02]  /*04a0*/  ISETP.GT.AND P3, PT, R19, -0x1, !P3 ;  /* 0xffffffff1300780c */ /* 0x000fe40005f64270 */
[C---:B------:R-:W-:Y:S02]  /*04b0*/  ISETP.GE.AND P1, PT, R12.reuse, UR6, PT ;  /* 0x000000060c007c0c */ /* 0x040fe4000bf26270 */
[----:B------:R-:W-:Y:S02]  /*04c0*/  PLOP3.LUT P3, PT, P0, P3, PT, 0x80, 0x8 ;  /* 0x000000000008781c */ /* 0x000fe40000767070 */
[----:B------:R-:W2:Y:S01]  /*04d0*/  LDC.64 R10, c[0x0][0x388] ;  /* 0x0000e200ff0a7b82 */ /* 0x000ea20000000a00 */
[----:B------:R-:W-:-:S04]  /*04e0*/  ISETP.GT.AND P1, PT, R12, -0x1, !P1 ;  /* 0xffffffff0c00780c */ /* 0x000fc80004f24270 */
[----:B------:R-:W-:Y:S01]  /*04f0*/  PLOP3.LUT P1, PT, P0, P1, PT, 0x80, 0x8 ;  /* 0x000000000008781c */ /* 0x000fe20000723070 */
[----:B-1----:R-:W-:-:S04]  /*0500*/  IMAD R13, R5, UR11, R7 ;  /* 0x0000000b050d7c24 */ /* 0x002fc8000f8e0207 */
[----:B0-----:R-:W-:-:S05]  /*0510*/  IMAD.WIDE R8, R13, 0x4, R8 ;  /* 0x000000040d087825 */ /* 0x001fca00078e0208 */
[----:B------:R-:W3:Y:S01]  /*0520*/  @P3 LDG.E R13, desc[UR12][R8.64] ;  /* 0x0000000c080d3981 */ /* 0x000ee2000c1e1900 */
[----:B--2---:R-:W-:-:S03]  /*0530*/  IMAD.WIDE R10, R15, 0x4, R10 ;  /* 0x000000040f0a7825 */ /* 0x004fc600078e020a */
[----:B------:R-:W2:Y:S04]  /*0540*/  @P1 LDG.E R15, desc[UR12][R8.64+0x4] ;  /* 0x0000040c080f1981 */ /* 0x000ea8000c1e1900 */
[----:B------:R-:W3:Y:S04]  /*0550*/  @P3 LDG.E R12, desc[UR12][R10.64] ;  /* 0x0000000c0a0c3981 */ /* 0x000ee8000c1e1900 */
[----:B------:R-:W2:Y:S01]  /*0560*/  @P1 LDG.E R14, desc[UR12][R10.64+0x4] ;  /* 0x0000040c0a0e1981 */ /* 0x000ea2000c1e1900 */
[C---:B------:R-:W-:Y:S02]  /*0570*/  VIADD R16, R19.reuse, 0x2 ;  /* 0x0000000213107836 */ /* 0x040fe40000000000 */
[----:B------:R-:W-:-:S03]  /*0580*/  VIADD R17, R19, 0x3 ;  /* 0x0000000313117836 */ /* 0x000fc60000000000 */
[C---:B------:R-:W-:Y:S02]  /*0590*/  ISETP.GE.AND P2, PT, R16.reuse, UR6, PT ;  /* 0x0000000610007c0c */ /* 0x040fe4000bf46270 */
[----:B------:R-:W-:Y:S02]  /*05a0*/  IADD3 R18, PT, PT, R19, 0x4, RZ ;  /* 0x0000000413127810 */ /* 0x000fe40007ffe0ff */
[----:B------:R-:W-:Y:S02]  /*05b0*/  ISETP.GE.AND P6, PT, R17, UR6, PT ;  /* 0x0000000611007c0c */ /* 0x000fe4000bfc6270 */
[----:B------:R-:W-:Y:S01]  /*05c0*/  ISETP.GT.AND P2, PT, R16, -0x1, !P2 ;  /* 0xffffffff1000780c */ /* 0x000fe20005744270 */
[----:B------:R-:W-:Y:S01]  /*05d0*/  VIADD R16, R19, 0x5 ;  /* 0x0000000513107836 */ /* 0x000fe20000000000 */
[----:B------:R-:W-:Y:S02]  /*05e0*/  ISETP.GE.AND P5, PT, R18, UR6, PT ;  /* 0x0000000612007c0c */ /* 0x000fe4000bfa6270 */
[----:B------:R-:W-:-:S02]  /*05f0*/  ISETP.GT.AND P6, PT, R17, -0x1, !P6 ;  /* 0xffffffff1100780c */ /* 0x000fc400077c4270 */
[----:B------:R-:W-:Y:S01]  /*0600*/  PLOP3.LUT P2, PT, P0, P2, PT, 0x80, 0x8 ;  /* 0x000000000008781c */ /* 0x000fe20000745070 */
[C---:B------:R-:W-:Y:S01]  /*0610*/  VIADD R17, R19.reuse, 0x6 ;  /* 0x0000000613117836 */ /* 0x040fe20000000000 */
[----:B------:R-:W-:Y:S02]  /*0620*/  ISETP.GE.AND P4, PT, R16, UR6, PT ;  /* 0x0000000610007c0c */ /* 0x000fe4000bf86270 */
[----:B------:R-:W-:Y:S02]  /*0630*/  ISETP.GT.AND P5, PT, R18, -0x1, !P5 ;  /* 0xffffffff1200780c */ /* 0x000fe40006fa4270 */
[----:B------:R-:W-:Y:S01]  /*0640*/  ISETP.GT.AND P4, PT, R16, -0x1, !P4 ;  /* 0xffffffff1000780c */ /* 0x000fe20006784270 */
[----:B------:R-:W-:Y:S01]  /*0650*/  VIADD R16, R19, 0x7 ;  /* 0x0000000713107836 */ /* 0x000fe20000000000 */
[----:B------:R-:W-:Y:S02]  /*0660*/  PLOP3.LUT P5, PT, P0, P5, PT, 0x80, 0x8 ;  /* 0x000000000008781c */ /* 0x000fe400007ab070 */
[----:B------:R-:W-:-:S13]  /*0670*/  PLOP3.LUT P4, PT, P0, P4, PT, 0x80, 0x8 ;  /* 0x000000000008781c */ /* 0x000fda0000789070 */
[----:B------:R-:W4:Y:S04]  /*0680*/  @P4 LDG.E R19, desc[UR12][R8.64+0x14] ;  /* 0x0000140c08134981 */ /* 0x000f28000c1e1900 */
[----:B------:R-:W4:Y:S01]  /*0690*/  @P4 LDG.E R18, desc[UR12][R10.64+0x14] ;  /* 0x0000140c0a124981 */ /* 0x000f22000c1e1900 */
[----:B---3--:R-:W-:Y:S01]  /*06a0*/  @P3 FFMA R0, R13, R12, R0 ;  /* 0x0000000c0d003223 */ /* 0x008fe20000000000 */
[----:B------:R-:W-:Y:S02]  /*06b0*/  PLOP3.LUT P3, PT, P0, P6, PT, 0x80, 0x8 ;  /* 0x000000000008781c */ /* 0x000fe4000076d070 */
[----:B------:R-:W3:Y:S01]  /*06c0*/  @P2 LDG.E R13, desc[UR12][R8.64+0x8] ;  /* 0x0000080c080d2981 */ /* 0x000ee2000c1e1900 */
[----:B------:R-:W-:Y:S01]  /*06d0*/  ISETP.GE.AND P6, PT, R17, UR6, PT ;  /* 0x0000000611007c0c */ /* 0x000fe2000bfc6270 */
[----:B--2---:R-:W-:Y:S01]  /*06e0*/  @P1 FFMA R0, R15, R14, R0 ;  /* 0x0000000e0f001223 */ /* 0x004fe20000000000 */
[----:B------:R-:W-:Y:S01]  /*06f0*/  ISETP.GE.AND P1, PT, R16, UR6, PT ;  /* 0x0000000610007c0c */ /* 0x000fe2000bf26270 */
[----:B------:R-:W3:Y:S01]  /*0700*/  @P2 LDG.E R12, desc[UR12][R10.64+0x8] ;  /* 0x0000080c0a0c2981 */ /* 0x000ee2000c1e1900 */
[----:B------:R-:W-:-:S02]  /*0710*/  ISETP.GT.AND P6, PT, R17, -0x1, !P6 ;  /* 0xffffffff1100780c */ /* 0x000fc400077c4270 */
[----:B------:R-:W-:Y:S01]  /*0720*/  ISETP.GT.AND P1, PT, R16, -0x1, !P1 ;  /* 0xffffffff1000780c */ /* 0x000fe20004f24270 */
[----:B------:R-:W2:Y:S01]  /*0730*/  @P5 LDG.E R17, desc[UR12][R8.64+0x10] ;  /* 0x0000100c08115981 */ /* 0x000ea2000c1e1900 */
[----:B------:R-:W-:-:S03]  /*0740*/  PLOP3.LUT P6, PT, P0, P6, PT, 0x80, 0x8 ;  /* 0x000000000008781c */ /* 0x000fc600007cd070 */
[----:B------:R-:W5:Y:S01]  /*0750*/  @P3 LDG.E R15, desc[UR12][R8.64+0xc] ;  /* 0x00000c0c080f3981 */ /* 0x000f62000c1e1900 */
[----:B------:R-:W-:-:S03]  /*0760*/  PLOP3.LUT P1, PT, P0, P1, PT, 0x80, 0x8 ;  /* 0x000000000008781c */ /* 0x000fc60000723070 */
[----:B------:R-:W5:Y:S04]  /*0770*/  @P3 LDG.E R14, desc[UR12][R10.64+0xc] ;  /* 0x00000c0c0a0e3981 */ /* 0x000f68000c1e1900 */
[----:B------:R-:W2:Y:S04]  /*0780*/  @P5 LDG.E R16, desc[UR12][R10.64+0x10] ;  /* 0x0000100c0a105981 */ /* 0x000ea8000c1e1900 */
[----:B------:R-:W4:Y:S04]  /*0790*/  @P6 LDG.E R21, desc[UR12][R8.64+0x18] ;  /* 0x0000180c08156981 */ /* 0x000f28000c1e1900 */
[----:B------:R-:W4:Y:S04]  /*07a0*/  @P6 LDG.E R20, desc[UR12][R10.64+0x18] ;  /* 0x0000180c0a146981 */ /* 0x000f28000c1e1900 */
[----:B------:R-:W4:Y:S04]  /*07b0*/  @P1 LDG.E R23, desc[UR12][R8.64+0x1c] ;  /* 0x00001c0c08171981 */ /* 0x000f28000c1e1900 */
[----:B------:R-:W4:Y:S01]  /*07c0*/  @P1 LDG.E R22, desc[UR12][R10.64+0x1c] ;  /* 0x00001c0c0a161981 */ /* 0x000f22000c1e1900 */
[----:B------:R-:W-:Y:S01]  /*07d0*/  IADD3 R7, PT, PT, R7, 0x8, RZ ;  /* 0x0000000807077810 */ /* 0x000fe20007ffe0ff */
[----:B---3--:R-:W-:-:S03]  /*07e0*/  @P2 FFMA R0, R13, R12, R0 ;  /* 0x0000000c0d002223 */ /* 0x008fc60000000000 */
[----:B------:R-:W-:Y:S01]  /*07f0*/  ISETP.NE.AND P2, PT, R7, UR5, PT ;  /* 0x0000000507007c0c */ /* 0x000fe2000bf45270 */
[----:B-----5:R-:W-:-:S04]  /*0800*/  @P3 FFMA R0, R15, R14, R0 ;  /* 0x0000000e0f003223 */ /* 0x020fc80000000000 */
[----:B--2---:R-:W-:-:S04]  /*0810*/  @P5 FFMA R0, R17, R16, R0 ;  /* 0x0000001011005223 */ /* 0x004fc80000000000 */
[----:B----4-:R-:W-:-:S04]  /*0820*/  @P4 FFMA R0, R19, R18, R0 ;  /* 0x0000001213004223 */ /* 0x010fc80000000000 */
[----:B------:R-:W-:-:S04]  /*0830*/  @P6 FFMA R0, R21, R20, R0 ;  /* 0x0000001415006223 */ /* 0x000fc80000000000 */
[----:B------:R-:W-:Y:S01]  /*0840*/  @P1 FFMA R0, R23, R22, R0 ;  /* 0x0000001617001223 */ /* 0x000fe20000000000 */
[----:B------:R-:W-:Y:S06]  /*0850*/  @P2 BRA `(.L_x_37) ;  /* 0xfffffff800f82947 */ /* 0x000fec000383ffff */
[----:B------:R-:W-:-:S07]  /*0860*/  IMAD.U32 R7, RZ, RZ, UR5 ;  /* 0x00000005ff077e24 */ /* 0x000fce000f8e00ff */
.L_x_36:
[----:B------:R-:W-:-:S09]  /*0870*/  UISETP.NE.AND UP1, UPT, UR7, URZ, UPT ;  /* 0x000000ff0700728c */ /* 0x000fd2000bf25270 */
[----:B------:R-:W-:Y:S05]  /*0880*/  BRA.U !UP1, `(.L_x_38) ;  /* 0x0000000509547547 */ /* 0x000fea000b800000 */
[----:B------:R-:W-:Y:S02]  /*0890*/  UIADD3 UR6, UPT, UPT, UR7, -0x1, URZ ;  /* 0xffffffff07067890 */ /* 0x000fe4000fffe0ff */
[----:B------:R-:W-:Y:S02]  /*08a0*/  UISETP.NE.AND UP2, UPT, UR8, URZ, UPT ;  /* 0x000000ff0800728c */ /* 0x000fe4000bf45270 */
[----:B------:R-:W-:-:S09]  /*08b0*/  UISETP.GE.U32.AND UP1, UPT, UR6, 0x3, UPT ;  /* 0x000000030600788c */ /* 0x000fd2000bf26070 */
[----:B------:R-:W-:Y:S05]  /*08c0*/  BRA.U !UP1, `(.L_x_39) ;  /* 0x0000000109907547 */ /* 0x000fea000b800000 */
[----:B------:R-:W0:Y:S01]  /*08d0*/  LDCU UR6, c[0x0][0x3a0] ;  /* 0x00007400ff0677ac */ /* 0x000e220008000800 */
[----:B------:R-:W1:Y:S01]  /*08e0*/  LDC.64 R8, c[0x0][0x380] ;  /* 0x0000e000ff087b82 */ /* 0x000e620000000a00 */
[----:B------:R-:W-:-:S04]  /*08f0*/  IMAD.IADD R15, R4, 0x1, R7 ;  /* 0x00000001040f7824 */ /* 0x000fc800078e0207 */
[C---:B------:R-:W-:Y:S01]  /*0900*/  VIADD R12, R15.reuse, 0x1 ;  /* 0x000000010f0c7836 */ /* 0x040fe20000000000 */
[C---:B------:R-:W-:Y:S01]  /*0910*/  IADD3 R13, PT, PT, R15.reuse, 0x2, RZ ;  /* 0x000000020f0d7810 */ /* 0x040fe20007ffe0ff */
[C---:B------:R-:W-:Y:S01]  /*0920*/  VIADD R14, R15.reuse, 0x3 ;  /* 0x000000030f0e7836 */ /* 0x040fe20000000000 */
[----:B------:R-:W2:Y:S01]  /*0930*/  LDC.64 R10, c[0x0][0x388] ;  /* 0x0000e200ff0a7b82 */ /* 0x000ea20000000a00 */
[C---:B0-----:R-:W-:Y:S02]  /*0940*/  ISETP.GE.AND P1, PT, R15.reuse, UR6, PT ;  /* 0x000000060f007c0c */ /* 0x041fe4000bf26270 */
[----:B------:R-:W-:Y:S02]  /*0950*/  ISETP.GE.AND P2, PT, R12, UR6, PT ;  /* 0x000000060c007c0c */ /* 0x000fe4000bf46270 */
[----:B------:R-:W-:Y:S01]  /*0960*/  ISETP.GT.AND P1, PT, R15, -0x1, !P1 ;  /* 0xffffffff0f00780c */ /* 0x000fe20004f24270 */
[----:B------:R-:W-:Y:S01]  /*0970*/  IMAD R15, R6, UR6, R15 ;  /* 0x00000006060f7c24 */ /* 0x000fe2000f8e020f */
[----:B------:R-:W-:-:S02]  /*0980*/  ISETP.GE.AND P3, PT, R13, UR6, PT ;  /* 0x000000060d007c0c */ /* 0x000fc4000bf66270 */
[----:B------:R-:W-:Y:S02]  /*0990*/  ISETP.GT.AND P2, PT, R12, -0x1, !P2 ;  /* 0xffffffff0c00780c */ /* 0x000fe40005744270 */
[----:B------:R-:W-:Y:S02]  /*09a0*/  PLOP3.LUT P1, PT, P0, P1, PT, 0x80, 0x8 ;  /* 0x000000000008781c */ /* 0x000fe40000723070 */
[----:B------:R-:W-:Y:S01]  /*09b0*/  ISETP.GT.AND P3, PT, R13, -0x1, !P3 ;  /* 0xffffffff0d00780c */ /* 0x000fe20005f64270 */
[----:B------:R-:W-:Y:S01]  /*09c0*/  IMAD R13, R5, UR11, R7 ;  /* 0x0000000b050d7c24 */ /* 0x000fe2000f8e0207 */
[C---:B------:R-:W-:Y:S01]  /*09d0*/  ISETP.GE.AND P4, PT, R14.reuse, UR6, PT ;  /* 0x000000060e007c0c */ /* 0x040fe2000bf86270 */
[----:B--2---:R-:W-:Y:S01]  /*09e0*/  IMAD.WIDE R10, R15, 0x4, R10 ;  /* 0x000000040f0a7825 */ /* 0x004fe200078e020a */
[----:B------:R-:W-:Y:S02]  /*09f0*/  PLOP3.LUT P2, PT, P0, P2, PT, 0x80, 0x8 ;  /* 0x000000000008781c */ /* 0x000fe40000745070 */
[----:B------:R-:W-:Y:S01]  /*0a00*/  ISETP.GT.AND P4, PT, R14, -0x1, !P4 ;  /* 0xffffffff0e00780c */ /* 0x000fe20006784270 */
[----:B-1----:R-:W-:Y:S01]  /*0a10*/  IMAD.WIDE R8, R13, 0x4, R8 ;  /* 0x000000040d087825 */ /* 0x002fe200078e0208 */
[----:B------:R-:W-:-:S02]  /*0a20*/  PLOP3.LUT P3, PT, P0, P3, PT, 0x80, 0x8 ;  /* 0x000000000008781c */ /* 0x000fc40000767070 */
[----:B------:R-:W-:Y:S01]  /*0a30*/  PLOP3.LUT P4, PT, P0, P4, PT, 0x80, 0x8 ;  /* 0x000000000008781c */ /* 0x000fe20000789070 */
[----:B------:R-:W2:Y:S04]  /*0a40*/  @P1 LDG.E R12, desc[UR12][R10.64] ;  /* 0x0000000c0a0c1981 */ /* 0x000ea8000c1e1900 */
[----:B------:R-:W2:Y:S04]  /*0a50*/  @P1 LDG.E R13, desc[UR12][R8.64] ;  /* 0x0000000c080d1981 */ /* 0x000ea8000c1e1900 */
[----:B------:R-:W3:Y:S04]  /*0a60*/  @P2 LDG.E R15, desc[UR12][R8.64+0x4] ;  /* 0x0000040c080f2981 */ /* 0x000ee8000c1e1900 */
[----:B------:R-:W3:Y:S04]  /*0a70*/  @P2 LDG.E R14, desc[UR12][R10.64+0x4] ;  /* 0x0000040c0a0e2981 */ /* 0x000ee8000c1e1900 */
[----:B------:R-:W4:Y:S04]  /*0a80*/  @P3 LDG.E R17, desc[UR12][R8.64+0x8] ;  /* 0x0000080c08113981 */ /* 0x000f28000c1e1900 */
[----:B------:R-:W4:Y:S04]  /*0a90*/  @P3 LDG.E R16, desc[UR12][R10.64+0x8] ;  /* 0x0000080c0a103981 */ /* 0x000f28000c1e1900 */
[----:B------:R-:W5:Y:S04]  /*0aa0*/  @P4 LDG.E R19, desc[UR12][R8.64+0xc] ;  /* 0x00000c0c08134981 */ /* 0x000f68000c1e1900 */
[----:B------:R-:W5:Y:S01]  /*0ab0*/  @P4 LDG.E R18, desc[UR12][R10.64+0xc] ;  /* 0x00000c0c0a124981 */ /* 0x000f62000c1e1900 */
[----:B------:R-:W-:-:S02]  /*0ac0*/  VIADD R7, R7, 0x4 ;  /* 0x0000000407077836 */ /* 0x000fc40000000000 */
[----:B--2---:R-:W-:-:S04]  /*0ad0*/  @P1 FFMA R0, R13, R12, R0 ;  /* 0x0000000c0d001223 */ /* 0x004fc80000000000 */
[----:B---3--:R-:W-:-:S04]  /*0ae0*/  @P2 FFMA R0, R15, R14, R0 ;  /* 0x0000000e0f002223 */ /* 0x008fc80000000000 */
[----:B----4-:R-:W-:-:S04]  /*0af0*/  @P3 FFMA R0, R17, R16, R0 ;  /* 0x0000001011003223 */ /* 0x010fc80000000000 */
[----:B-----5:R-:W-:-:S07]  /*0b00*/  @P4 FFMA R0, R19, R18, R0 ;  /* 0x0000001213004223 */ /* 0x020fce0000000000 */
.L_x_39:
[----:B------:R-:W-:Y:S05]  /*0b10*/  BRA.U !UP2, `(.L_x_38) ;  /* 0x000000010ab07547 */ /* 0x000fea000b800000 */
[----:B------:R-:W-:Y:S01]  /*0b20*/  UISETP.NE.AND UP1, UPT, UR8, 0x1, UPT ;  /* 0x000000010800788c */ /* 0x000fe2000bf25270 */
[----:B------:R-:W-:-:S04]  /*0b30*/  LOP3.LUT R8, R5, 0x1, RZ, 0xc0, !PT ;  /* 0x0000000105087812 */ /* 0x000fc800078ec0ff */
[----:B------:R-:W-:-:S04]  /*0b40*/  ISETP.NE.U32.AND P3, PT, R8, 0x1, PT ;  /* 0x000000010800780c */ /* 0x000fc80003f65070 */
[----:B------:R-:W-:Y:S09]  /*0b50*/  BRA.U !UP1, `(.L_x_40) ;  /* 0x0000000109587547 */ /* 0x000ff2000b800000 */
[----:B------:R-:W0:Y:S01]  /*0b60*/  LDCU UR6, c[0x0][0x3a0] ;  /* 0x00007400ff0677ac */ /* 0x000e220008000800 */
[----:B------:R-:W1:Y:S01]  /*0b70*/  LDC.64 R8, c[0x0][0x380] ;  /* 0x0000e000ff087b82 */ /* 0x000e620000000a00 */
[--C-:B------:R-:W-:Y:S02]  /*0b80*/  IMAD.IADD R15, R4, 0x1, R7.reuse ;  /* 0x00000001040f7824 */ /* 0x100fe400078e0207 */
[----:B------:R-:W-:-:S03]  /*0b90*/  IMAD R11, R5, UR11, R7 ;  /* 0x0000000b050b7c24 */ /* 0x000fc6000f8e0207 */
[C---:B------:R-:W-:Y:S02]  /*0ba0*/  IADD3 R10, PT, PT, R15.reuse, 0x1, RZ ;  /* 0x000000010f0a7810 */ /* 0x040fe40007ffe0ff */
[----:B------:R-:W2:Y:S01]  /*0bb0*/  LDC.64 R12, c[0x0][0x388] ;  /* 0x0000e200ff0c7b82 */ /* 0x000ea20000000a00 */
[C---:B0-----:R-:W-:Y:S02]  /*0bc0*/  ISETP.GE.AND P1, PT, R15.reuse, UR6, PT ;  /* 0x000000060f007c0c */ /* 0x041fe4000bf26270 */
[----:B------:R-:W-:Y:S02]  /*0bd0*/  ISETP.GE.AND P2, PT, R10, UR6, PT ;  /* 0x000000060a007c0c */ /* 0x000fe4000bf46270 */
[----:B------:R-:W-:Y:S01]  /*0be0*/  ISETP.GT.AND P1, PT, R15, -0x1, !P1 ;  /* 0xffffffff0f00780c */ /* 0x000fe20004f24270 */
[----:B------:R-:W-:Y:S01]  /*0bf0*/  IMAD R15, R6, UR6, R15 ;  /* 0x00000006060f7c24 */ /* 0x000fe2000f8e020f */
[----:B------:R-:W-:Y:S01]  /*0c00*/  ISETP.GT.AND P2, PT, R10, -0x1, !P2 ;  /* 0xffffffff0a00780c */ /* 0x000fe20005744270 */
[----:B-1----:R-:W-:Y:S01]  /*0c10*/  IMAD.WIDE R10, R11, 0x4, R8 ;  /* 0x000000040b0a7825 */ /* 0x002fe200078e0208 */
[----:B------:R-:W-:-:S02]  /*0c20*/  PLOP3.LUT P1, PT, P0, P1, PT, 0x80, 0x8 ;  /* 0x000000000008781c */ /* 0x000fc40000723070 */
[----:B------:R-:W-:Y:S01]  /*0c30*/  PLOP3.LUT P2, PT, P0, P2, PT, 0x80, 0x8 ;  /* 0x000000000008781c */ /* 0x000fe20000745070 */
[----:B--2---:R-:W-:-:S10]  /*0c40*/  IMAD.WIDE R8, R15, 0x4, R12 ;  /* 0x000000040f087825 */ /* 0x004fd400078e020c */
[----:B------:R-:W2:Y:S04]  /*0c50*/  @P1 LDG.E R13, desc[UR12][R10.64] ;  /* 0x0000000c0a0d1981 */ /* 0x000ea8000c1e1900 */
[----:B------:R-:W2:Y:S04]  /*0c60*/  @P1 LDG.E R12, desc[UR12][R8.64] ;  /* 0x0000000c080c1981 */ /* 0x000ea8000c1e1900 */
[----:B------:R-:W3:Y:S04]  /*0c70*/  @P2 LDG.E R15, desc[UR12][R10.64+0x4] ;  /* 0x0000040c0a0f2981 */ /* 0x000ee8000c1e1900 */
[----:B------:R-:W3:Y:S01]  /*0c80*/  @P2 LDG.E R14, desc[UR12][R8.64+0x4] ;  /* 0x0000040c080e2981 */ /* 0x000ee2000c1e1900 */
[----:B------:R-:W-:-:S02]  /*0c90*/  VIADD R7, R7, 0x2 ;  /* 0x0000000207077836 */ /* 0x000fc40000000000 */
[----:B--2---:R-:W-:-:S04]  /*0ca0*/  @P1 FFMA R0, R13, R12, R0 ;  /* 0x0000000c0d001223 */ /* 0x004fc80000000000 */
[----:B---3--:R-:W-:-:S07]  /*0cb0*/  @P2 FFMA R0, R15, R14, R0 ;  /* 0x0000000e0f002223 */ /* 0x008fce0000000000 */
.L_x_40:
[----:B------:R-:W-:Y:S05]  /*0cc0*/  @P3 BRA `(.L_x_38) ;  /* 0x0000000000443947 */ /* 0x000fea0003800000 */
[----:B------:R-:W0:Y:S01]  /*0cd0*/  LDCU UR6, c[0x0][0x3a0] ;  /* 0x00007400ff0677ac */ /* 0x000e220008000800 */
[----:B------:R-:W-:Y:S01]  /*0ce0*/  IMAD.IADD R13, R4, 0x1, R7 ;  /* 0x00000001040d7824 */ /* 0x000fe200078e0207 */
[----:B------:R-:W-:Y:S04]  /*0cf0*/  BSSY.RECONVERGENT B0, `(.L_x_38) ;  /* 0x000000e000007945 */ /* 0x000fe80003800200 */
[----:B0-----:R-:W-:-:S04]  /*0d00*/  ISETP.GE.AND P1, PT, R13, UR6, PT ;  /* 0x000000060d007c0c */ /* 0x001fc8000bf26270 */
[----:B------:R-:W-:-:S04]  /*0d10*/  ISETP.GT.AND P1, PT, R13, -0x1, !P1 ;  /* 0xffffffff0d00780c */ /* 0x000fc80004f24270 */
[----:B------:R-:W-:-:S13]  /*0d20*/  PLOP3.LUT P1, PT, P0, P1, PT, 0x80, 0x8 ;  /* 0x000000000008781c */ /* 0x000fda0000723070 */
[----:B------:R-:W-:Y:S05]  /*0d30*/  @!P1 BRA `(.L_x_41) ;  /* 0x0000000000249947 */ /* 0x000fea0003800000 */
[----:B------:R-:W0:Y:S01]  /*0d40*/  LDC.64 R8, c[0x0][0x380] ;  /* 0x0000e000ff087b82 */ /* 0x000e220000000a00 */
[----:B------:R-:W-:Y:S02]  /*0d50*/  IMAD R7, R5, UR11, R7 ;  /* 0x0000000b05077c24 */ /* 0x000fe4000f8e0207 */
[----:B------:R-:W-:-:S05]  /*0d60*/  IMAD R5, R6, UR6, R13 ;  /* 0x0000000606057c24 */ /* 0x000fca000f8e020d */
[----:B------:R-:W1:Y:S01]  /*0d70*/  LDC.64 R10, c[0x0][0x388] ;  /* 0x0000e200ff0a7b82 */ /* 0x000e620000000a00 */
[----:B0-----:R-:W-:-:S06]  /*0d80*/  IMAD.WIDE R6, R7, 0x4, R8 ;  /* 0x0000000407067825 */ /* 0x001fcc00078e0208 */
[----:B------:R-:W2:Y:S01]  /*0d90*/  LDG.E R7, desc[UR12][R6.64] ;  /* 0x0000000c06077981 */ /* 0x000ea2000c1e1900 */
[----:B-1----:R-:W-:-:S06]  /*0da0*/  IMAD.WIDE R8, R5, 0x4, R10 ;  /* 0x0000000405087825 */ /* 0x002fcc00078e020a */
[----:B------:R-:W2:Y:S02]  /*0db0*/  LDG.E R8, desc[UR12][R8.64] ;  /* 0x0000000c08087981 */ /* 0x000ea4000c1e1900 */
[----:B--2---:R-:W-:-:S07]  /*0dc0*/  FFMA R0, R7, R8, R0 ;  /* 0x0000000807007223 */ /* 0x004fce0000000000 */
.L_x_41:
[----:B------:R-:W-:Y:S05]  /*0dd0*/  BSYNC.RECONVERGENT B0 ;  /* 0x0000000000007941 */ /* 0x000fea0003800200 */
.L_x_38:
[----:B------:R-:W-:Y:S05]  /*0de0*/  BRA.U UP0, `(.L_x_42) ;  /* 0xfffffff500547547 */ /* 0x000fea000b83ffff */
.L_x_35:
[----:B------:R-:W0:Y:S01]  /*0df0*/  LDCU UR6, c[0x0][0x398] ;  /* 0x00007300ff0677ac */ /* 0x000e220008000800 */
[----:B------:R-:W1:Y:S08]  /*0e00*/  LDC R6, c[0x0][0x3b0] ;  /* 0x0000ec00ff067b82 */ /* 0x000e700000000800 */
[----:B------:R-:W2:Y:S01]  /*0e10*/  LDC.64 R4, c[0x0][0x390] ;  /* 0x0000e400ff047b82 */ /* 0x000ea20000000a00 */
[----:B0-----:R-:W-:-:S06]  /*0e20*/  UIMAD UR6, UR9, UR6, UR10 ;  /* 0x00000006090672a4 */ /* 0x001fcc000f8e020a */
[----:B-1----:R-:W-:-:S04]  /*0e30*/  IMAD R3, R6, UR6, R3 ;  /* 0x0000000606037c24 */ /* 0x002fc8000f8e0203 */
[----:B------:R-:W-:-:S04]  /*0e40*/  IMAD R3, R3, R6, R2 ;  /* 0x0000000603037224 */ /* 0x000fc800078e0202 */
[----:B--2---:R-:W-:-:S05]  /*0e50*/  IMAD.WIDE R2, R3, 0x4, R4 ;  /* 0x0000000403027825 */ /* 0x004fca00078e0204 */
[----:B------:R-:W-:Y:S01]  /*0e60*/  STG.E desc[UR12][R2.64], R0 ;  /* 0x0000000002007986 */ /* 0x000fe2000c10190c */
[----:B------:R-:W-:Y:S05]  /*0e70*/  EXIT ;  /* 0x000000000000794d */ /* 0x000fea0003800000 */
.L_x_43:
        /* <DEDUP_REMOVED lines=16> */
.L_x_89:


//--------------------- .text._Z24upsample_backward_kernelPKfPfiii --------------------------
	.section	.text._Z24upsample_backward_kernelPKfPfiii,"ax",@progbits
	.align	128
        .global         _Z24upsample_backward_kernelPKfPfiii
        .type           _Z24upsample_backward_kernelPKfPfiii,@function
        .size           _Z24upsample_backward_kernelPKfPfiii,(.L_x_90 - _Z24upsample_backward_kernelPKfPfiii)
        .other          _Z24upsample_backward_kernelPKfPfiii,@"STO_CUDA_ENTRY STV_DEFAULT"
_Z24upsample_backward_kernelPKfPfiii:
.text._Z24upsample_backward_kernelPKfPfiii:
        /* <DEDUP_REMOVED lines=16> */
[----:B------:R-:W-:Y:S01]  /*0100*/  USHF.L.U32 UR4, UR8, 0x1, URZ ;  /* 0x0000000108047899 */ /* 0x000fe200080006ff */
[----:B------:R-:W0:Y:S01]  /*0110*/  LDC.64 R2, c[0x0][0x380] ;  /* 0x0000e000ff027b82 */ /* 0x000e220000000a00 */
[----:B------:R-:W-:Y:S01]  /*0120*/  IMAD R5, R7, UR5, RZ ;  /* 0x0000000507057c24 */ /* 0x000fe2000f8e02ff */
[----:B------:R-:W1:Y:S01]  /*0130*/  LDCU.64 UR10, c[0x0][0x380] ;  /* 0x00007000ff0a77ac */ /* 0x000e620008000a00 */
[----:B------:R-:W-:Y:S02]  /*0140*/  SHF.L.U32 R7, R4, 0x1, RZ ;  /* 0x0000000104077819 */ /* 0x000fe400000006ff */
[----:B------:R-:W-:Y:S01]  /*0150*/  IMAD R6, R0, UR4, RZ ;  /* 0x0000000400067c24 */ /* 0x000fe2000f8e02ff */
[----:B------:R-:W2:Y:S03]  /*0160*/  LDCU.64 UR6, c[0x0][0x358] ;  /* 0x00006b00ff0677ac */ /* 0x000ea60008000a00 */
[----:B------:R-:W-:-:S05]  /*0170*/  IMAD R6, R5, UR4, R6 ;  /* 0x0000000405067c24 */ /* 0x000fca000f8e0206 */
[----:B------:R-:W-:-:S04]  /*0180*/  SHF.L.U32 R6, R6, 0x1, RZ ;  /* 0x0000000106067819 */ /* 0x000fc800000006ff */
[CC--:B------:R-:W-:Y:S01]  /*0190*/  IADD3 R13, P0, PT, R6.reuse, R7.reuse, RZ ;  /* 0x00000007060d7210 */ /* 0x0c0fe20007f1e0ff */
[C---:B------:R-:W-:Y:S01]  /*01a0*/  VIADD R10, R6.reuse, UR4 ;  /* 0x00000004060a7c36 */ /* 0x040fe20008000000 */
[----:B------:R-:W-:Y:S02]  /*01b0*/  IADD3 R11, PT, PT, R6, R7, RZ ;  /* 0x00000007060b7210 */ /* 0x000fe40007ffe0ff */
[----:B------:R-:W-:Y:S02]  /*01c0*/  IADD3.X R14, PT, PT, RZ, RZ, RZ, P0, !PT ;  /* 0x000000ffff0e7210 */ /* 0x000fe400007fe4ff */
[----:B-1----:R-:W-:Y:S01]  /*01d0*/  LEA R6, P0, R13, UR10, 0x2 ;  /* 0x0000000a0d067c11 */ /* 0x002fe2000f8010ff */
[----:B0-----:R-:W-:Y:S01]  /*01e0*/  IMAD.WIDE.U32 R8, R11, 0x4, R2 ;  /* 0x000000040b087825 */ /* 0x001fe200078e0002 */
[----:B------:R-:W-:Y:S02]  /*01f0*/  IADD3 R12, P1, PT, R7, R10, RZ ;  /* 0x0000000a070c7210 */ /* 0x000fe40007f3e0ff */
[----:B------:R-:W-:Y:S01]  /*0200*/  LEA.HI.X R7, R13, UR11, R14, 0x2, P0 ;  /* 0x0000000b0d077c11 */ /* 0x000fe200080f140e */
[----:B------:R-:W-:-:S02]  /*0210*/  VIADD R11, R11, UR4 ;  /* 0x000000040b0b7c36 */ /* 0x000fc40008000000 */
[----:B--2---:R-:W2:Y:S01]  /*0220*/  LDG.E R8, desc[UR6][R8.64] ;  /* 0x0000000608087981 */ /* 0x004ea2000c1e1900 */
[C---:B------:R-:W-:Y:S01]  /*0230*/  LEA R10, P0, R12.reuse, UR10, 0x2 ;  /* 0x0000000a0c0a7c11 */ /* 0x040fe2000f8010ff */
[----:B------:R-:W-:Y:S01]  /*0240*/  IMAD.WIDE.U32 R2, R11, 0x4, R2 ;  /* 0x000000040b027825 */ /* 0x000fe200078e0002 */
[----:B------:R-:W-:Y:S01]  /*0250*/  IADD3.X R11, PT, PT, RZ, RZ, RZ, P1, !PT ;  /* 0x000000ffff0b7210 */ /* 0x000fe20000ffe4ff */
[----:B------:R-:W3:Y:S03]  /*0260*/  LDG.E R7, desc[UR6][R6.64+0x4] ;  /* 0x0000040606077981 */ /* 0x000ee6000c1e1900 */
[----:B------:R-:W-:Y:S01]  /*0270*/  LEA.HI.X R11, R12, UR11, R11, 0x2, P0 ;  /* 0x0000000b0c0b7c11 */ /* 0x000fe200080f140b */
[----:B------:R-:W4:Y:S01]  /*0280*/  LDG.E R3, desc[UR6][R2.64] ;  /* 0x0000000602037981 */ /* 0x000f22000c1e1900 */
[----:B------:R-:W0:Y:S04]  /*0290*/  LDC.64 R12, c[0x0][0x388] ;  /* 0x0000e200ff0c7b82 */ /* 0x000e280000000a00 */
[----:B------:R-:W5:Y:S01]  /*02a0*/  LDG.E R11, desc[UR6][R10.64+0x4] ;  /* 0x000004060a0b7981 */ /* 0x000f62000c1e1900 */
[----:B------:R-:W-:-:S05]  /*02b0*/  IADD3 R5, PT, PT, R0, R5, RZ ;  /* 0x0000000500057210 */ /* 0x000fca0007ffe0ff */
[----:B------:R-:W-:-:S04]  /*02c0*/  IMAD R5, R5, UR8, R4 ;  /* 0x0000000805057c24 */ /* 0x000fc8000f8e0204 */
[----:B0-----:R-:W-:-:S04]  /*02d0*/  IMAD.WIDE.U32 R4, R5, 0x4, R12 ;  /* 0x0000000405047825 */ /* 0x001fc800078e000c */
[----:B--2---:R-:W-:-:S04]  /*02e0*/  FADD R14, RZ, R8 ;  /* 0x00000008ff0e7221 */ /* 0x004fc80000000000 */
[----:B---3--:R-:W-:-:S04]  /*02f0*/  FADD R14, R14, R7 ;  /* 0x000000070e0e7221 */ /* 0x008fc80000000000 */
[----:B----4-:R-:W-:-:S04]  /*0300*/  FADD R14, R14, R3 ;  /* 0x000000030e0e7221 */ /* 0x010fc80000000000 */
[----:B-----5:R-:W-:-:S05]  /*0310*/  FADD R7, R14, R11 ;  /* 0x0000000b0e077221 */ /* 0x020fca0000000000 */
[----:B------:R-:W-:Y:S01]  /*0320*/  STG.E desc[UR6][R4.64], R7 ;  /* 0x0000000704007986 */ /* 0x000fe2000c101906 */
[----:B------:R-:W-:Y:S05]  /*0330*/  EXIT ;  /* 0x000000000000794d */ /* 0x000fea0003800000 */
.L_x_44:
        /* <DEDUP_REMOVED lines=12> */
.L_x_90:


//--------------------- .text._Z23maxpool_backward_kernelPKfS0_Pfiii --------------------------
	.section	.text._Z23maxpool_backward_kernelPKfS0_Pfiii,"ax",@progbits
	.align	128
        .global         _Z23maxpool_backward_kernelPKfS0_Pfiii
        .type           _Z23maxpool_backward_kernelPKfS0_Pfiii,@function
        .size           _Z23maxpool_backward_kernelPKfS0_Pfiii,(.L_x_91 - _Z23maxpool_backward_kernelPKfS0_Pfiii)
        .other          _Z23maxpool_backward_kernelPKfS0_Pfiii,@"STO_CUDA_ENTRY STV_DEFAULT"
_Z23maxpool_backward_kernelPKfS0_Pfiii:
.text._Z23maxpool_backward_kernelPKfS0_Pfiii:
[----:B------:R-:W-:Y:S01]  /*0000*/  LDC R1, c[0x0][0x37c] ;  /* 0x0000df00ff017b82 */ /* 0x000fe20000000800 */
[----:B------:R-:W0:Y:S07]  /*0010*/  S2R R3, SR_TID.Y ;  /* 0x0000000000037919 */ /* 0x000e2e0000002200 */
[----:B------:R-:W1:Y:S01]  /*0020*/  LDC.64 R8, c[0x0][0x398] ;  /* 0x0000e600ff087b82 */ /* 0x000e620000000a00 */
[----:B------:R-:W2:Y:S07]  /*0030*/  S2R R4, SR_TID.Z ;  /* 0x0000000000047919 */ /* 0x000eae0000002300 */
[----:B------:R-:W0:Y:S08]  /*0040*/  S2UR UR4, SR_CTAID.Y ;  /* 0x00000000000479c3 */ /* 0x000e300000002600 */
[----:B------:R-:W0:Y:S08]  /*0050*/  LDC R10, c[0x0][0x364] ;  /* 0x0000d900ff0a7b82 */ /* 0x000e300000000800 */
[----:B------:R-:W3:Y:S01]  /*0060*/  LDC R0, c[0x0][0x3a0] ;  /* 0x0000e800ff007b82 */ /* 0x000ee20000000800 */
[----:B-1----:R-:W-:-:S04]  /*0070*/  LEA.HI R2, R9, R9, RZ, 0x1 ;  /* 0x0000000909027211 */ /* 0x002fc800078f08ff */
[----:B------:R-:W-:-:S03]  /*0080*/  SHF.R.S32.HI R13, RZ, 0x1, R2 ;  /* 0x00000001ff0d7819 */ /* 0x000fc60000011402 */
[----:B------:R-:W2:Y:S08]  /*0090*/  S2UR UR5, SR_CTAID.Z ;  /* 0x00000000000579c3 */ /* 0x000eb00000002700 */
[----:B------:R-:W2:Y:S01]  /*00a0*/  LDC R11, c[0x0][0x368] ;  /* 0x0000da00ff0b7b82 */ /* 0x000ea20000000800 */
[----:B0-----:R-:W-:-:S05]  /*00b0*/  IMAD R10, R10, UR4, R3 ;  /* 0x000000040a0a7c24 */ /* 0x001fca000f8e0203 */
[----:B------:R-:W-:Y:S02]  /*00c0*/  ISETP.GE.AND P0, PT, R10, R13, PT ;  /* 0x0000000d0a00720c */ /* 0x000fe40003f06270 */
[----:B------:R-:W0:Y:S01]  /*00d0*/  S2UR UR6, SR_CTAID.X ;  /* 0x00000000000679c3 */ /* 0x000e220000002500 */
[----:B---3--:R-:W-:-:S04]  /*00e0*/  LEA.HI R2, R0, R0, RZ, 0x1 ;  /* 0x0000000000027211 */ /* 0x008fc800078f08ff */
[----:B------:R-:W-:Y:S01]  /*00f0*/  SHF.R.S32.HI R12, RZ, 0x1, R2 ;  /* 0x00000001ff0c7819 */ /* 0x000fe20000011402 */
[----:B--2---:R-:W-:Y:S01]  /*0100*/  IMAD R11, R11, UR5, R4 ;  /* 0x000000050b0b7c24 */ /* 0x004fe2000f8e0204 */
[----:B0-----:R-:W-:-:S04]  /*0110*/  ISETP.LE.OR P0, PT, R8, UR6, P0 ;  /* 0x0000000608007c0c */ /* 0x001fc80008703670 */
[----:B------:R-:W-:-:S13]  /*0120*/  ISETP.GE.OR P0, PT, R11, R12, P0 ;  /* 0x0000000c0b00720c */ /* 0x000fda0000706670 */
[----:B------:R-:W-:Y:S05]  /*0130*/  @P0 EXIT ;  /* 0x000000000000094d */ /* 0x000fea0003800000 */
[----:B------:R-:W0:Y:S01]  /*0140*/  LDC.64 R6, c[0x0][0x388] ;  /* 0x0000e200ff067b82 */ /* 0x000e220000000a00 */
[----:B------:R-:W1:Y:S01]  /*0150*/  LDCU.64 UR4, c[0x0][0x358] ;  /* 0x00006b00ff0477ac */ /* 0x000e620008000a00 */
[----:B------:R-:W-:Y:S02]  /*0160*/  IMAD.SHL.U32 R5, R11, 0x2, RZ ;  /* 0x000000020b057824 */ /* 0x000fe400078e00ff */
[----:B------:R-:W-:Y:S02]  /*0170*/  IMAD R2, R9, UR6, RZ ;  /* 0x0000000609027c24 */ /* 0x000fe4000f8e02ff */
[----:B------:R-:W-:Y:S02]  /*0180*/  IMAD.SHL.U32 R3, R10, 0x2, RZ ;  /* 0x000000020a037824 */ /* 0x000fe400078e00ff */
[----:B------:R-:W-:-:S04]  /*0190*/  IMAD R2, R2, R0, R5 ;  /* 0x0000000002027224 */ /* 0x000fc800078e0205 */
[----:B------:R-:W-:-:S04]  /*01a0*/  IMAD R5, R3, R0, R2 ;  /* 0x0000000003057224 */ /* 0x000fc800078e0202 */
[----:B0-----:R-:W-:Y:S02]  /*01b0*/  IMAD.WIDE R6, R5, 0x4, R6 ;  /* 0x0000000405067825 */ /* 0x001fe400078e0206 */
[----:B------:R-:W0:Y:S03]  /*01c0*/  LDC.64 R4, c[0x0][0x380] ;  /* 0x0000e000ff047b82 */ /* 0x000e260000000a00 */
[----:B-1----:R-:W2:Y:S01]  /*01d0*/  LDG.E R14, desc[UR4][R6.64] ;  /* 0x00000004060e7981 */ /* 0x002ea2000c1e1900 */
[----:B------:R-:W-:-:S03]  /*01e0*/  IMAD.WIDE R8, R0, 0x4, R6 ;  /* 0x0000000400087825 */ /* 0x000fc600078e0206 */
[----:B------:R1:W2:Y:S04]  /*01f0*/  LDG.E R15, desc[UR4][R6.64+0x4] ;  /* 0x00000404060f7981 */ /* 0x0002a8000c1e1900 */
[----:B------:R-:W3:Y:S04]  /*0200*/  LDG.E R17, desc[UR4][R8.64] ;  /* 0x0000000408117981 */ /* 0x000ee8000c1e1900 */
[----:B------:R4:W5:Y:S01]  /*0210*/  LDG.E R19, desc[UR4][R8.64+0x4] ;  /* 0x0000040408137981 */ /* 0x000962000c1e1900 */
[----:B------:R-:W-:Y:S01]  /*0220*/  IMAD R10, R13, UR6, R10 ;  /* 0x000000060d0a7c24 */ /* 0x000fe2000f8e020a */
[----:B-1----:R-:W1:Y:S03]  /*0230*/  LDC.64 R6, c[0x0][0x390] ;  /* 0x0000e400ff067b82 */ /* 0x002e660000000a00 */
[----:B------:R-:W-:-:S04]  /*0240*/  IMAD R11, R12, R10, R11 ;  /* 0x0000000a0c0b7224 */ /* 0x000fc800078e020b */
[----:B0-----:R-:W-:-:S06]  /*0250*/  IMAD.WIDE.U32 R4, R11, 0x4, R4 ;  /* 0x000000040b047825 */ /* 0x001fcc00078e0004 */
[----:B------:R0:W5:Y:S01]  /*0260*/  LDG.E R5, desc[UR4][R4.64] ;  /* 0x0000000404057981 */ /* 0x000162000c1e1900 */
[----:B----4-:R-:W-:Y:S02]  /*0270*/  IADD3 R8, PT, PT, R2, 0x1, RZ ;  /* 0x0000000102087810 */ /* 0x010fe40007ffe0ff */
[----:B--2---:R-:W-:-:S04]  /*0280*/  FSETP.GT.AND P0, PT, R15, R14, PT ;  /* 0x0000000e0f00720b */ /* 0x004fc80003f04000 */
[----:B------:R-:W-:-:S04]  /*0290*/  FSEL R14, R15, R14, P0 ;  /* 0x0000000e0f0e7208 */ /* 0x000fc80000000000 */
[CC--:B---3--:R-:W-:Y:S02]  /*02a0*/  FSETP.GT.AND P1, PT, R17.reuse, R14.reuse, PT ;  /* 0x0000000e1100720b */ /* 0x0c8fe40003f24000 */
[CC--:B------:R-:W-:Y:S02]  /*02b0*/  FSETP.LEU.AND P0, PT, R17.reuse, R14.reuse, P0 ;  /* 0x0000000e1100720b */ /* 0x0c0fe4000070b000 */
[----:B------:R-:W-:-:S04]  /*02c0*/  FSEL R10, R17, R14, P1 ;  /* 0x0000000e110a7208 */ /* 0x000fc80000800000 */
[CC--:B-----5:R-:W-:Y:S02]  /*02d0*/  FSETP.GT.OR P0, PT, R19.reuse, R10.reuse, P0 ;  /* 0x0000000a1300720b */ /* 0x0e0fe40000704400 */
[----:B------:R-:W-:-:S04]  /*02e0*/  FSETP.GT.AND P1, PT, R19, R10, PT ;  /* 0x0000000a1300720b */ /* 0x000fc80003f24000 */
[----:B------:R-:W-:-:S04]  /*02f0*/  FSETP.GT.OR P1, PT, R17, R14, P1 ;  /* 0x0000000e1100720b */ /* 0x000fc80000f24400 */
[----:B0-----:R-:W-:-:S03]  /*0300*/  SEL R4, RZ, 0x1, !P1 ;  /* 0x00000001ff047807 */ /* 0x001fc60004800000 */
[----:B------:R-:W-:Y:S01]  /*0310*/  @!P0 IMAD.MOV R8, RZ, RZ, R2 ;  /* 0x000000ffff088224 */ /* 0x000fe200078e0202 */
[----:B------:R-:W-:-:S05]  /*0320*/  IADD3 R3, PT, PT, R3, R4, RZ ;  /* 0x0000000403037210 */ /* 0x000fca0007ffe0ff */
[----:B------:R-:W-:-:S04]  /*0330*/  IMAD R3, R3, R0, R8 ;  /* 0x0000000003037224 */ /* 0x000fc800078e0208 */
[----:B-1----:R-:W-:-:S05]  /*0340*/  IMAD.WIDE R2, R3, 0x4, R6 ;  /* 0x0000000403027825 */ /* 0x002fca00078e0206 */
[----:B------:R-:W-:Y:S01]  /*0350*/  REDG.E.ADD.F32.FTZ.RN.STRONG.GPU desc[UR4][R2.64], R5 ;  /* 0x00000005020079a6 */ /* 0x000fe2000c12f304 */
[----:B------:R-:W-:Y:S05]  /*0360*/  EXIT ;  /* 0x000000000000794d */ /* 0x000fea0003800000 */
.L_x_45:
        /* <DEDUP_REMOVED lines=9> */
.L_x_91:


//--------------------- .text._Z20relu_backward_kernelPKfS0_Pfi --------------------------
	.section	.text._Z20relu_backward_kernelPKfS0_Pfi,"ax",@progbits
	.align	128
        .global         _Z20relu_backward_kernelPKfS0_Pfi
        .type           _Z20relu_backward_kernelPKfS0_Pfi,@function
        .size           _Z20relu_backward_kernelPKfS0_Pfi,(.L_x_92 - _Z20relu_backward_kernelPKfS0_Pfi)
        .other          _Z20relu_backward_kernelPKfS0_Pfi,@"STO_CUDA_ENTRY STV_DEFAULT"
_Z20relu_backward_kernelPKfS0_Pfi:
.text._Z20relu_backward_kernelPKfS0_Pfi:
        /* <DEDUP_REMOVED lines=13> */
[----:B------:R-:W-:Y:S01]  /*00d0*/  BSSY.RECONVERGENT B0, `(.L_x_46) ;  /* 0x0000008000007945 */ /* 0x000fe20003800200 */
[----:B------:R-:W-:Y:S02]  /*00e0*/  HFMA2 R9, -RZ, RZ, 0, 0 ;  /* 0x00000000ff097431 */ /* 0x000fe400000001ff */
[----:B--2---:R-:W-:Y:S01]  /*00f0*/  IMAD.WIDE R4, R7, 0x4, R4 ;  /* 0x0000000407047825 */ /* 0x004fe200078e0204 */
[----:B---3--:R-:W-:-:S13]  /*0100*/  FSETP.GT.AND P0, PT, R2, RZ, PT ;  /* 0x000000ff0200720b */ /* 0x008fda0003f04000 */
[----:B------:R-:W-:Y:S05]  /*0110*/  @!P0 BRA `(.L_x_47) ;  /* 0x00000000000c8947 */ /* 0x000fea0003800000 */
[----:B------:R-:W0:Y:S02]  /*0120*/  LDC.64 R2, c[0x0][0x380] ;  /* 0x0000e000ff027b82 */ /* 0x000e240000000a00 */
[----:B0-----:R-:W-:-:S05]  /*0130*/  IMAD.WIDE R2, R7, 0x4, R2 ;  /* 0x0000000407027825 */ /* 0x001fca00078e0202 */
[----:B------:R0:W5:Y:S02]  /*0140*/  LDG.E R9, desc[UR4][R2.64] ;  /* 0x0000000402097981 */ /* 0x000164000c1e1900 */
.L_x_47:
[----:B------:R-:W-:Y:S05]  /*0150*/  BSYNC.RECONVERGENT B0 ;  /* 0x0000000000007941 */ /* 0x000fea0003800200 */
.L_x_46:
[----:B-----5:R-:W-:Y:S01]  /*0160*/  STG.E desc[UR4][R4.64], R9 ;  /* 0x0000000904007986 */ /* 0x020fe2000c101904 */
[----:B------:R-:W-:Y:S05]  /*0170*/  EXIT ;  /* 0x000000000000794d */ /* 0x000fea0003800000 */
.L_x_48:
        /* <DEDUP_REMOVED lines=16> */
.L_x_92:


//--------------------- .text._Z15upsample_kernelPKfPfiii --------------------------
	.section	.text._Z15upsample_kernelPKfPfiii,"ax",@progbits
	.align	128
        .global         _Z15upsample_kernelPKfPfiii
        .type           _Z15upsample_kernelPKfPfiii,@function
        .size           _Z15upsample_kernelPKfPfiii,(.L_x_93 - _Z15upsample_kernelPKfPfiii)
        .other          _Z15upsample_kernelPKfPfiii,@"STO_CUDA_ENTRY STV_DEFAULT"
_Z15upsample_kernelPKfPfiii:
.text._Z15upsample_kernelPKfPfiii:
        /* <DEDUP_REMOVED lines=9> */
[----:B0-----:R-:W-:Y:S01]  /*0090*/  IMAD R0, R0, UR4, R3 ;  /* 0x0000000400007c24 */ /* 0x001fe2000f8e0203 */
[----:B-1----:R-:W-:-:S06]  /*00a0*/  USHF.L.U32 UR4, UR8, 0x1, URZ ;  /* 0x0000000108047899 */ /* 0x002fcc00080006ff */
[----:B------:R-:W0:Y:S01]  /*00b0*/  S2UR UR5, SR_CTAID.X ;  /* 0x00000000000579c3 */ /* 0x000e220000002500 */
[----:B---3--:R-:W-:-:S04]  /*00c0*/  SHF.L.U32 R7, R9, 0x1, RZ ;  /* 0x0000000109077819 */ /* 0x008fc800000006ff */
[----:B------:R-:W-:Y:S01]  /*00d0*/  ISETP.GE.AND P0, PT, R0, R7, PT ;  /* 0x000000070000720c */ /* 0x000fe20003f06270 */
[----:B--2---:R-:W-:-:S03]  /*00e0*/  IMAD R6, R6, UR6, R5 ;  /* 0x0000000606067c24 */ /* 0x004fc6000f8e0205 */
[----:B0-----:R-:W-:-:S04]  /*00f0*/  ISETP.LE.OR P0, PT, R8, UR5, P0 ;  /* 0x0000000508007c0c */ /* 0x001fc80008703670 */
[----:B------:R-:W-:-:S13]  /*0100*/  ISETP.GE.OR P0, PT, R6, UR4, P0 ;  /* 0x0000000406007c0c */ /* 0x000fda0008706670 */
[----:B------:R-:W-:Y:S05]  /*0110*/  @P0 EXIT ;  /* 0x000000000000094d */ /* 0x000fea0003800000 */
[----:B------:R-:W0:Y:S01]  /*0120*/  LDC.64 R2, c[0x0][0x380] ;  /* 0x0000e000ff027b82 */ /* 0x000e220000000a00 */
[----:B------:R-:W-:Y:S01]  /*0130*/  SHF.R.U32.HI R4, RZ, 0x1, R0 ;  /* 0x00000001ff047819 */ /* 0x000fe20000011600 */
[----:B------:R-:W1:Y:S01]  /*0140*/  LDCU.64 UR6, c[0x0][0x358] ;  /* 0x00006b00ff0677ac */ /* 0x000e620008000a00 */
[----:B------:R-:W-:-:S03]  /*0150*/  SHF.R.U32.HI R5, RZ, 0x1, R6 ;  /* 0x00000001ff057819 */ /* 0x000fc60000011606 */
[----:B------:R-:W-:-:S04]  /*0160*/  IMAD R4, R9, UR5, R4 ;  /* 0x0000000509047c24 */ /* 0x000fc8000f8e0204 */
[----:B------:R-:W-:-:S04]  /*0170*/  IMAD R5, R4, UR8, R5 ;  /* 0x0000000804057c24 */ /* 0x000fc8000f8e0205 */
[----:B0-----:R-:W-:Y:S02]  /*0180*/  IMAD.WIDE R2, R5, 0x4, R2 ;  /* 0x0000000405027825 */ /* 0x001fe400078e0202 */
[----:B------:R-:W0:Y:S04]  /*0190*/  LDC.64 R4, c[0x0][0x388] ;  /* 0x0000e200ff047b82 */ /* 0x000e280000000a00 */
[----:B-1----:R-:W2:Y:S01]  /*01a0*/  LDG.E R3, desc[UR6][R2.64] ;  /* 0x0000000602037981 */ /* 0x002ea2000c1e1900 */
[----:B------:R-:W-:-:S04]  /*01b0*/  IMAD R7, R7, UR5, R0 ;  /* 0x0000000507077c24 */ /* 0x000fc8000f8e0200 */
[----:B------:R-:W-:-:S04]  /*01c0*/  IMAD R7, R7, UR4, R6 ;  /* 0x0000000407077c24 */ /* 0x000fc8000f8e0206 */
[----:B0-----:R-:W-:-:S05]  /*01d0*/  IMAD.WIDE.U32 R4, R7, 0x4, R4 ;  /* 0x0000000407047825 */ /* 0x001fca00078e0004 */
[----:B--2---:R-:W-:Y:S01]  /*01e0*/  STG.E desc[UR6][R4.64], R3 ;  /* 0x0000000304007986 */ /* 0x004fe2000c101906 */
[----:B------:R-:W-:Y:S05]  /*01f0*/  EXIT ;  /* 0x000000000000794d */ /* 0x000fea0003800000 */
.L_x_49:
        /* <DEDUP_REMOVED lines=16> */
.L_x_93:


//--------------------- .text._Z14maxpool_kernelPKfPfiii --------------------------
	.section	.text._Z14maxpool_kernelPKfPfiii,"ax",@progbits
	.align	128
        .global         _Z14maxpool_kernelPKfPfiii
        .type           _Z14maxpool_kernelPKfPfiii,@function
        .size           _Z14maxpool_kernelPKfPfiii,(.L_x_94 - _Z14maxpool_kernelPKfPfiii)
        .other          _Z14maxpool_kernelPKfPfiii,@"STO_CUDA_ENTRY STV_DEFAULT"
_Z14maxpool_kernelPKfPfiii:
.text._Z14maxpool_kernelPKfPfiii:
        /* <DEDUP_REMOVED lines=21> */
[-C--:B------:R-:W-:Y:S01]  /*0150*/  IMAD R4, R0, R13.reuse, RZ ;  /* 0x0000000d00047224 */ /* 0x080fe200078e02ff */
[----:B------:R-:W1:Y:S04]  /*0160*/  LDCU.64 UR4, c[0x0][0x358] ;  /* 0x00006b00ff0477ac */ /* 0x000e680008000a00 */
[----:B------:R-:W-:Y:S01]  /*0170*/  SHF.L.U32 R5, R4, 0x1, RZ ;  /* 0x0000000104057819 */ /* 0x000fe200000006ff */
[----:B------:R-:W-:Y:S02]  /*0180*/  IMAD R4, R7, UR6, RZ ;  /* 0x0000000607047c24 */ /* 0x000fe4000f8e02ff */
[----:B------:R-:W2:Y:S02]  /*0190*/  LDC.64 R6, c[0x0][0x388] ;  /* 0x0000e200ff067b82 */ /* 0x000ea40000000a00 */
[----:B------:R-:W-:-:S05]  /*01a0*/  IMAD R5, R4, R13, R5 ;  /* 0x0000000d04057224 */ /* 0x000fca00078e0205 */
[----:B------:R-:W-:-:S05]  /*01b0*/  LEA R5, R8, R5, 0x1 ;  /* 0x0000000508057211 */ /* 0x000fca00078e08ff */
[----:B0-----:R-:W-:-:S05]  /*01c0*/  IMAD.WIDE R2, R5, 0x4, R2 ;  /* 0x0000000405027825 */ /* 0x001fca00078e0202 */
[----:B-1----:R-:W3:Y:S01]  /*01d0*/  LDG.E R10, desc[UR4][R2.64] ;  /* 0x00000004020a7981 */ /* 0x002ee2000c1e1900 */
[----:B------:R-:W-:-:S03]  /*01e0*/  IMAD.WIDE R4, R13, 0x4, R2 ;  /* 0x000000040d047825 */ /* 0x000fc600078e0202 */
[----:B------:R-:W3:Y:S04]  /*01f0*/  LDG.E R13, desc[UR4][R2.64+0x4] ;  /* 0x00000404020d7981 */ /* 0x000ee8000c1e1900 */
[----:B------:R-:W3:Y:S04]  /*0200*/  LDG.E R12, desc[UR4][R4.64] ;  /* 0x00000004040c7981 */ /* 0x000ee8000c1e1900 */
[----:B------:R-:W4:Y:S01]  /*0210*/  LDG.E R15, desc[UR4][R4.64+0x4] ;  /* 0x00000404040f7981 */ /* 0x000f22000c1e1900 */
[----:B------:R-:W-:-:S04]  /*0220*/  IMAD R0, R9, UR6, R0 ;  /* 0x0000000609007c24 */ /* 0x000fc8000f8e0200 */
[----:B------:R-:W-:-:S04]  /*0230*/  IMAD R11, R11, R0, R8 ;  /* 0x000000000b0b7224 */ /* 0x000fc800078e0208 */
[----:B--2---:R-:W-:Y:S01]  /*0240*/  IMAD.WIDE.U32 R6, R11, 0x4, R6 ;  /* 0x000000040b067825 */ /* 0x004fe200078e0006 */
[----:B---3--:R-:W-:-:S04]  /*0250*/  FMNMX3 R10, R10, R13, R12, !PT ;  /* 0x0000000d0a0a7276 */ /* 0x008fc8000780000c */
[----:B----4-:R-:W-:-:S05]  /*0260*/  FMNMX R15, R10, R15, !PT ;  /* 0x0000000f0a0f7209 */ /* 0x010fca0007800000 */
[----:B------:R-:W-:Y:S01]  /*0270*/  STG.E desc[UR4][R6.64], R15 ;  /* 0x0000000f06007986 */ /* 0x000fe2000c101904 */
[----:B------:R-:W-:Y:S05]  /*0280*/  EXIT ;  /* 0x000000000000794d */ /* 0x000fea0003800000 */
.L_x_50:
        /* <DEDUP_REMOVED lines=15> */
.L_x_94:


//--------------------- .text._Z11relu_kernelPKfPfi --------------------------
	.section	.text._Z11relu_kernelPKfPfi,"ax",@progbits
	.align	128
        .global         _Z11relu_kernelPKfPfi
        .type           _Z11relu_kernelPKfPfi,@function
        .size           _Z11relu_kernelPKfPfi,(.L_x_95 - _Z11relu_kernelPKfPfi)
        .other          _Z11relu_kernelPKfPfi,@"STO_CUDA_ENTRY STV_DEFAULT"
_Z11relu_kernelPKfPfi:
.text._Z11relu_kernelPKfPfi:
        /* <DEDUP_REMOVED lines=13> */
[----:B--2---:R-:W-:Y:S01]  /*00d0*/  IMAD.WIDE R4, R7, 0x4, R4 ;  /* 0x0000000407047825 */ /* 0x004fe200078e0204 */
[----:B---3--:R-:W-:-:S05]  /*00e0*/  FMNMX R7, RZ, R2, !PT ;  /* 0x00000002ff077209 */ /* 0x008fca0007800000 */
[----:B------:R-:W-:Y:S01]  /*00f0*/  STG.E desc[UR4][R4.64], R7 ;  /* 0x0000000704007986 */ /* 0x000fe2000c101904 */
[----:B------:R-:W-:Y:S05]  /*0100*/  EXIT ;  /* 0x000000000000794d */ /* 0x000fea0003800000 */
.L_x_51:
        /* <DEDUP_REMOVED lines=15> */
.L_x_95:


//--------------------- .text._Z13conv2d_kernelPKfS0_S0_Pfiiiiiiii --------------------------
	.section	.text._Z13conv2d_kernelPKfS0_S0_Pfiiiiiiii,"ax",@progbits
	.align	128
        .global         _Z13conv2d_kernelPKfS0_S0_Pfiiiiiiii
        .type           _Z13conv2d_kernelPKfS0_S0_Pfiiiiiiii,@function
        .size           _Z13conv2d_kernelPKfS0_S0_Pfiiiiiiii,(.L_x_96 - _Z13conv2d_kernelPKfS0_S0_Pfiiiiiiii)
        .other          _Z13conv2d_kernelPKfS0_S0_Pfiiiiiiii,@"STO_CUDA_ENTRY STV_DEFAULT"
_Z13conv2d_kernelPKfS0_S0_Pfiiiiiiii:
.text._Z13conv2d_kernelPKfS0_S0_Pfiiiiiiii:
[----:B------:R-:W-:Y:S01]  /*0000*/  LDC R1, c[0x0][0x37c] ;  /* 0x0000df00ff017b82 */ /* 0x000fe20000000800 */
[----:B------:R-:W0:Y:S07]  /*0010*/  S2R R2, SR_TID.Y ;  /* 0x0000000000027919 */ /* 0x000e2e0000002200 */
[----:B------:R-:W0:Y:S01]  /*0020*/  S2UR UR4, SR_CTAID.Y ;  /* 0x00000000000479c3 */ /* 0x000e220000002600 */
[----:B------:R-:W1:Y:S01]  /*0030*/  LDCU.64 UR6, c[0x0][0x3b0] ;  /* 0x00007600ff0677ac */ /* 0x000e620008000a00 */
[----:B------:R-:W2:Y:S01]  /*0040*/  S2R R3, SR_TID.Z ;  /* 0x0000000000037919 */ /* 0x000ea20000002300 */
[----:B------:R-:W3:Y:S01]  /*0050*/  LDCU UR8, c[0x0][0x3ac] ;  /* 0x00007580ff0877ac */ /* 0x000ee20008000800 */
[----:B------:R-:W3:Y:S04]  /*0060*/  S2R R0, SR_CTAID.X ;  /* 0x0000000000007919 */ /* 0x000ee80000002500 */
[----:B------:R-:W0:Y:S08]  /*0070*/  LDC R11, c[0x0][0x364] ;  /* 0x0000d900ff0b7b82 */ /* 0x000e300000000800 */
[----:B------:R-:W2:Y:S08]  /*0080*/  S2UR UR5, SR_CTAID.Z ;  /* 0x00000000000579c3 */ /* 0x000eb00000002700 */
[----:B------:R-:W2:Y:S01]  /*0090*/  LDC R10, c[0x0][0x368] ;  /* 0x0000da00ff0a7b82 */ /* 0x000ea20000000800 */
[----:B0-----:R-:W-:-:S05]  /*00a0*/  IMAD R11, R11, UR4, R2 ;  /* 0x000000040b0b7c24 */ /* 0x001fca000f8e0202 */
[----:B-1----:R-:W-:-:S04]  /*00b0*/  ISETP.GE.AND P0, PT, R11, UR6, PT ;  /* 0x000000060b007c0c */ /* 0x002fc8000bf06270 */
[----:B---3--:R-:W-:Y:S01]  /*00c0*/  ISETP.GE.OR P0, PT, R0, UR8, P0 ;  /* 0x0000000800007c0c */ /* 0x008fe20008706670 */
[----:B--2---:R-:W-:-:S05]  /*00d0*/  IMAD R10, R10, UR5, R3 ;  /* 0x000000050a0a7c24 */ /* 0x004fca000f8e0203 */
[----:B------:R-:W-:-:S13]  /*00e0*/  ISETP.GE.OR P0, PT, R10, UR7, P0 ;  /* 0x000000070a007c0c */ /* 0x000fda0008706670 */
[----:B------:R-:W-:Y:S05]  /*00f0*/  @P0 EXIT ;  /* 0x000000000000094d */ /* 0x000fea0003800000 */
[----:B------:R-:W0:Y:S01]  /*0100*/  LDCU UR4, c[0x0][0x3a0] ;  /* 0x00007400ff0477ac */ /* 0x000e220008000800 */
[----:B------:R-:W-:Y:S01]  /*0110*/  IMAD.MOV.U32 R16, RZ, RZ, RZ ;  /* 0x000000ffff107224 */ /* 0x000fe200078e00ff */
[----:B------:R-:W1:Y:S01]  /*0120*/  LDCU.64 UR12, c[0x0][0x358] ;  /* 0x00006b00ff0c77ac */ /* 0x000e620008000a00 */
[----:B0-----:R-:W-:-:S09]  /*0130*/  UISETP.GE.AND UP0, UPT, UR4, 0x1, UPT ;  /* 0x000000010400788c */ /* 0x001fd2000bf06270 */
[----:B-1----:R-:W-:Y:S05]  /*0140*/  BRA.U !UP0, `(.L_x_52) ;  /* 0x0000000d08107547 */ /* 0x002fea000b800000 */
[----:B------:R-:W0:Y:S02]  /*0150*/  LDCU.64 UR4, c[0x0][0x3b8] ;  /* 0x00007700ff0477ac */ /* 0x000e240008000a00 */
[----:B0-----:R-:W-:-:S09]  /*0160*/  UISETP.GE.AND UP0, UPT, UR4, 0x1, UPT ;  /* 0x000000010400788c */ /* 0x001fd2000bf06270 */
[----:B------:R-:W-:Y:S05]  /*0170*/  BRA.U !UP0, `(.L_x_52) ;  /* 0x0000000d08047547 */ /* 0x000fea000b800000 */
[----:B------:R-:W-:Y:S02]  /*0180*/  HFMA2 R16, -RZ, RZ, 0, 0 ;  /* 0x00000000ff107431 */ /* 0x000fe400000001ff */
[----:B------:R-:W-:Y:S01]  /*0190*/  VIADD R21, R10, -UR5 ;  /* 0x800000050a157c36 */ /* 0x000fe20008000000 */
[----:B------:R-:W-:Y:S01]  /*01a0*/  ULOP3.LUT UR9, UR4, 0x7, URZ, 0xc0, !UPT ;  /* 0x0000000704097892 */ /* 0x000fe2000f8ec0ff */
[----:B------:R-:W-:Y:S01]  /*01b0*/  VIADD R22, R11, -UR5 ;  /* 0x800000050b167c36 */ /* 0x000fe20008000000 */
[----:B------:R-:W-:Y:S02]  /*01c0*/  ULOP3.LUT UR10, UR4, 0x3, URZ, 0xc0, !UPT ;  /* 0x00000003040a7892 */ /* 0x000fe4000f8ec0ff */
[----:B------:R-:W-:-:S03]  /*01d0*/  ULOP3.LUT UR7, UR4, 0x7ffffff8, URZ, 0xc0, !UPT ;  /* 0x7ffffff804077892 */ /* 0x000fc6000f8ec0ff */
[----:B------:R-:W-:-:S09]  /*01e0*/  UMOV UR4, URZ ;  /* 0x000000ff00047c82 */ /* 0x000fd20008000000 */
.L_x_59:
[----:B------:R-:W0:Y:S01]  /*01f0*/  LDC R3, c[0x0][0x3a0] ;  /* 0x0000e800ff037b82 */ /* 0x000e220000000800 */
[----:B------:R-:W-:Y:S01]  /*0200*/  UMOV UR8, UR4 ;  /* 0x0000000400087c82 */ /* 0x000fe20008000000 */
[----:B------:R-:W-:Y:S01]  /*0210*/  UMOV UR5, URZ ;  /* 0x000000ff00057c82 */ /* 0x000fe20008000000 */
[----:B0-----:R-:W-:Y:S01]  /*0220*/  IMAD R13, R0, R3, UR4 ;  /* 0x00000004000d7e24 */ /* 0x001fe2000f8e0203 */
[----:B------:R-:W-:-:S06]  /*0230*/  UIADD3 UR4, UPT, UPT, UR4, 0x1, URZ ;  /* 0x0000000104047890 */ /* 0x000fcc000fffe0ff */
[----:B------:R-:W-:-:S13]  /*0240*/  ISETP.NE.AND P5, PT, R3, UR4, PT ;  /* 0x0000000403007c0c */ /* 0x000fda000bfa5270 */
.L_x_58:
[----:B------:R-:W0:Y:S01]  /*0250*/  LDCU UR6, c[0x0][0x3b8] ;  /* 0x00007700ff0677ac */ /* 0x000e220008000800 */
[----:B------:R-:W1:Y:S01]  /*0260*/  LDC R3, c[0x0][0x3a4] ;  /* 0x0000e900ff037b82 */ /* 0x000e620000000800 */
[----:B------:R-:W-:Y:S02]  /*0270*/  VIADD R12, R22, UR5 ;  /* 0x00000005160c7c36 */ /* 0x000fe40008000000 */
[----:B0-----:R-:W-:Y:S01]  /*0280*/  IMAD.U32 R14, RZ, RZ, UR6 ;  /* 0x00000006ff0e7e24 */ /* 0x001fe2000f8e00ff */
[----:B------:R-:W-:-:S03]  /*0290*/  UMOV UR6, URZ ;  /* 0x000000ff00067c82 */ /* 0x000fc60008000000 */
[----:B------:R-:W-:Y:S01]  /*02a0*/  IMAD R15, R13, R14, UR5 ;  /* 0x000000050d0f7e24 */ /* 0x000fe2000f8e020e */
[----:B------:R-:W-:Y:S01]  /*02b0*/  ISETP.GE.U32.AND P1, PT, R14, 0x8, PT ;  /* 0x000000080e00780c */ /* 0x000fe20003f26070 */
[----:B------:R-:W-:Y:S01]  /*02c0*/  UIADD3 UR5, UPT, UPT, UR5, 0x1, URZ ;  /* 0x0000000105057890 */ /* 0x000fe2000fffe0ff */
[----:B-1----:R-:W-:-:S04]  /*02d0*/  ISETP.GE.AND P0, PT, R12, R3, PT ;  /* 0x000000030c00720c */ /* 0x002fc80003f06270 */
[----:B------:R-:W-:Y:S01]  /*02e0*/  ISETP.GT.AND P0, PT, R12, -0x1, !P0 ;  /* 0xffffffff0c00780c */ /* 0x000fe20004704270 */
[----:B------:R-:W-:Y:S01]  /*02f0*/  IMAD R12, R3, UR8, R12 ;  /* 0x00000008030c7c24 */ /* 0x000fe2000f8e020c */
[----:B------:R-:W-:-:S05]  /*0300*/  ISETP.NE.AND P6, PT, R14, UR5, PT ;  /* 0x000000050e007c0c */ /* 0x000fca000bfc5270 */
[----:B------:R-:W-:Y:S08]  /*0310*/  @!P1 BRA `(.L_x_53) ;  /* 0x0000000400349947 */ /* 0x000ff00003800000 */
[----:B------:R-:W0:Y:S01]  /*0320*/  LDC R14, c[0x0][0x3b8] ;  /* 0x0000ee00ff0e7b82 */ /* 0x000e220000000800 */
[----:B------:R-:W1:Y:S01]  /*0330*/  LDCU UR11, c[0x0][0x3a8] ;  /* 0x00007500ff0b77ac */ /* 0x000e620008000800 */
[----:B------:R-:W-:-:S06]  /*0340*/  UMOV UR6, URZ ;  /* 0x000000ff00067c82 */ /* 0x000fcc0008000000 */
[----:B------:R-:W2:Y:S08]  /*0350*/  LDC.64 R4, c[0x0][0x388] ;  /* 0x0000e200ff047b82 */ /* 0x000eb00000000a00 */
[----:B------:R-:W3:Y:S02]  /*0360*/  LDC.64 R2, c[0x0][0x380] ;  /* 0x0000e000ff027b82 */ /* 0x000ee40000000a00 */
.L_x_54:
[----:B------:R-:W-:Y:S01]  /*0370*/  IADD3 R17, PT, PT, R21, UR6, RZ ;  /* 0x0000000615117c10 */ /* 0x000fe2000fffe0ff */
[----:B0-----:R-:W-:Y:S02]  /*0380*/  IMAD R7, R15, R14, UR6 ;  /* 0x000000060f077e24 */ /* 0x001fe4000f8e020e */
[----:B------:R-:W-:Y:S01]  /*0390*/  IMAD.MOV.U32 R19, RZ, RZ, RZ ;  /* 0x000000ffff137224 */ /* 0x000fe200078e00ff */
[----:B-1----:R-:W-:Y:S01]  /*03a0*/  ISETP.GE.AND P1, PT, R17, UR11, PT ;  /* 0x0000000b11007c0c */ /* 0x002fe2000bf26270 */
[----:B------:R-:W-:Y:S02]  /*03b0*/  IMAD R9, R12, UR11, R17 ;  /* 0x0000000b0c097c24 */ /* 0x000fe4000f8e0211 */
[----:B--2---:R-:W-:Y:S01]  /*03c0*/  IMAD.WIDE R6, R7, 0x4, R4 ;  /* 0x0000000407067825 */ /* 0x004fe200078e0204 */
[----:B------:R-:W-:-:S03]  /*03d0*/  ISETP.GT.AND P1, PT, R17, -0x1, !P1 ;  /* 0xffffffff1100780c */ /* 0x000fc60004f24270 */
[----:B---3--:R-:W-:Y:S01]  /*03e0*/  IMAD.WIDE R8, R9, 0x4, R2 ;  /* 0x0000000409087825 */ /* 0x008fe200078e0202 */
[----:B------:R-:W-:Y:S01]  /*03f0*/  PLOP3.LUT P1, PT, P0, P1, PT, 0x80, 0x8 ;  /* 0x000000000008781c */ /* 0x000fe20000723070 */
[----:B------:R-:W2:Y:S02]  /*0400*/  LDG.E R25, desc[UR12][R6.64] ;  /* 0x0000000c06197981 */ /* 0x000ea4000c1e1900 */
[C---:B------:R-:W-:Y:S01]  /*0410*/  VIADD R18, R17.reuse, 0x1 ;  /* 0x0000000111127836 */ /* 0x040fe20000000000 */
[----:B------:R-:W-:Y:S01]  /*0420*/  IADD3 R20, PT, PT, R17, 0x2, RZ ;  /* 0x0000000211147810 */ /* 0x000fe20007ffe0ff */
[----:B------:R-:W3:Y:S08]  /*0430*/  LDG.E R23, desc[UR12][R6.64+0x4] ;  /* 0x0000040c06177981 */ /* 0x000ef0000c1e1900 */
[----:B------:R-:W2:Y:S01]  /*0440*/  @P1 LDG.E R19, desc[UR12][R8.64] ;  /* 0x0000000c08131981 */ /* 0x000ea2000c1e1900 */
[----:B------:R-:W-:-:S02]  /*0450*/  ISETP.GE.AND P1, PT, R18, UR11, PT ;  /* 0x0000000b12007c0c */ /* 0x000fc4000bf26270 */
[----:B------:R-:W-:Y:S02]  /*0460*/  ISETP.GE.AND P2, PT, R20, UR11, PT ;  /* 0x0000000b14007c0c */ /* 0x000fe4000bf46270 */
[----:B------:R-:W-:Y:S01]  /*0470*/  ISETP.GT.AND P1, PT, R18, -0x1, !P1 ;  /* 0xffffffff1200780c */ /* 0x000fe20004f24270 */
[----:B------:R-:W-:Y:S01]  /*0480*/  IMAD.MOV.U32 R18, RZ, RZ, RZ ;  /* 0x000000ffff127224 */ /* 0x000fe200078e00ff */
[----:B------:R-:W-:Y:S01]  /*0490*/  ISETP.GT.AND P2, PT, R20, -0x1, !P2 ;  /* 0xffffffff1400780c */ /* 0x000fe20005744270 */
[----:B------:R-:W-:Y:S01]  /*04a0*/  VIADD R20, R17, 0x3 ;  /* 0x0000000311147836 */ /* 0x000fe20000000000 */
[----:B------:R-:W-:Y:S02]  /*04b0*/  PLOP3.LUT P1, PT, P0, P1, PT, 0x80, 0x8 ;  /* 0x000000000008781c */ /* 0x000fe40000723070 */
[----:B------:R-:W-:-:S11]  /*04c0*/  PLOP3.LUT P2, PT, P0, P2, PT, 0x80, 0x8 ;  /* 0x000000000008781c */ /* 0x000fd60000745070 */
[----:B------:R-:W3:Y:S01]  /*04d0*/  @P1 LDG.E R18, desc[UR12][R8.64+0x4] ;  /* 0x0000040c08121981 */ /* 0x000ee2000c1e1900 */
[----:B------:R-:W-:-:S04]  /*04e0*/  ISETP.GE.AND P1, PT, R20, UR11, PT ;  /* 0x0000000b14007c0c */ /* 0x000fc8000bf26270 */
[----:B------:R-:W-:Y:S01]  /*04f0*/  ISETP.GT.AND P1, PT, R20, -0x1, !P1 ;  /* 0xffffffff1400780c */ /* 0x000fe20004f24270 */
[----:B------:R-:W-:-:S03]  /*0500*/  HFMA2 R20, -RZ, RZ, 0, 0 ;  /* 0x00000000ff147431 */ /* 0x000fc600000001ff */
[----:B------:R-:W-:-:S03]  /*0510*/  PLOP3.LUT P1, PT, P0, P1, PT, 0x80, 0x8 ;  /* 0x000000000008781c */ /* 0x000fc60000723070 */
[----:B------:R-:W4:Y:S01]  /*0520*/  @P2 LDG.E R20, desc[UR12][R8.64+0x8] ;  /* 0x0000080c08142981 */ /* 0x000f22000c1e1900 */
[----:B--2---:R-:W-:Y:S01]  /*0530*/  FFMA R24, R25, R19, R16 ;  /* 0x0000001319187223 */ /* 0x004fe20000000010 */
[----:B------:R-:W-:Y:S02]  /*0540*/  IMAD.MOV.U32 R19, RZ, RZ, RZ ;  /* 0x000000ffff137224 */ /* 0x000fe400078e00ff */
[----:B------:R-:W4:Y:S04]  /*0550*/  LDG.E R25, desc[UR12][R6.64+0x8] ;  /* 0x0000080c06197981 */ /* 0x000f28000c1e1900 */
[----:B------:R-:W2:Y:S04]  /*0560*/  LDG.E R16, desc[UR12][R6.64+0xc] ;  /* 0x00000c0c06107981 */ /* 0x000ea8000c1e1900 */
[----:B------:R-:W2:Y:S01]  /*0570*/  @P1 LDG.E R19, desc[UR12][R8.64+0xc] ;  /* 0x00000c0c08131981 */ /* 0x000ea2000c1e1900 */
[----:B---3--:R-:W-:Y:S01]  /*0580*/  FFMA R24, R23, R18, R24 ;  /* 0x0000001217187223 */ /* 0x008fe20000000018 */
[C---:B------:R-:W-:Y:S01]  /*0590*/  VIADD R18, R17.reuse, 0x4 ;  /* 0x0000000411127836 */ /* 0x040fe20000000000 */
[----:B------:R-:W-:-:S04]  /*05a0*/  IADD3 R23, PT, PT, R17, 0x5, RZ ;  /* 0x0000000511177810 */ /* 0x000fc80007ffe0ff */
[C---:B------:R-:W-:Y:S02]  /*05b0*/  ISETP.GE.AND P1, PT, R18.reuse, UR11, PT ;  /* 0x0000000b12007c0c */ /* 0x040fe4000bf26270 */
[----:B------:R-:W-:Y:S02]  /*05c0*/  ISETP.GE.AND P4, PT, R23, UR11, PT ;  /* 0x0000000b17007c0c */ /* 0x000fe4000bf86270 */
[----:B------:R-:W-:Y:S01]  /*05d0*/  ISETP.GT.AND P1, PT, R18, -0x1, !P1 ;  /* 0xffffffff1200780c */ /* 0x000fe20004f24270 */
[C---:B------:R-:W-:Y:S02]  /*05e0*/  VIADD R18, R17.reuse, 0x6 ;  /* 0x0000000611127836 */ /* 0x040fe40000000000 */
[----:B------:R-:W-:Y:S01]  /*05f0*/  VIADD R17, R17, 0x7 ;  /* 0x0000000711117836 */ /* 0x000fe20000000000 */
[----:B------:R-:W-:Y:S02]  /*0600*/  ISETP.GT.AND P4, PT, R23, -0x1, !P4 ;  /* 0xffffffff1700780c */ /* 0x000fe40006784270 */
[----:B------:R-:W-:-:S02]  /*0610*/  ISETP.GE.AND P2, PT, R18, UR11, PT ;  /* 0x0000000b12007c0c */ /* 0x000fc4000bf46270 */
[----:B------:R-:W-:Y:S02]  /*0620*/  PLOP3.LUT P1, PT, P0, P1, PT, 0x80, 0x8 ;  /* 0x000000000008781c */ /* 0x000fe40000723070 */
[C---:B------:R-:W-:Y:S02]  /*0630*/  ISETP.GE.AND P3, PT, R17.reuse, UR11, PT ;  /* 0x0000000b11007c0c */ /* 0x040fe4000bf66270 */
[----:B------:R-:W-:Y:S02]  /*0640*/  ISETP.GT.AND P2, PT, R18, -0x1, !P2 ;  /* 0xffffffff1200780c */ /* 0x000fe40005744270 */
[----:B------:R-:W-:Y:S01]  /*0650*/  PLOP3.LUT P4, PT, P0, P4, PT, 0x80, 0x8 ;  /* 0x000000000008781c */ /* 0x000fe20000789070 */
[----:B------:R-:W3:Y:S01]  /*0660*/  LDG.E R18, desc[UR12][R6.64+0x10] ;  /* 0x0000100c06127981 */ /* 0x000ee2000c1e1900 */
[----:B------:R-:W-:Y:S02]  /*0670*/  ISETP.GT.AND P3, PT, R17, -0x1, !P3 ;  /* 0xffffffff1100780c */ /* 0x000fe40005f64270 */
[----:B------:R-:W-:-:S02]  /*0680*/  MOV R17, RZ ;  /* 0x000000ff00117202 */ /* 0x000fc40000000f00 */
[----:B------:R-:W-:Y:S02]  /*0690*/  PLOP3.LUT P2, PT, P0, P2, PT, 0x80, 0x8 ;  /* 0x000000000008781c */ /* 0x000fe40000745070 */
[----:B------:R-:W-:Y:S02]  /*06a0*/  PLOP3.LUT P3, PT, P0, P3, PT, 0x80, 0x8 ;  /* 0x000000000008781c */ /* 0x000fe40000767070 */
[----:B------:R-:W3:Y:S01]  /*06b0*/  @P1 LDG.E R17, desc[UR12][R8.64+0x10] ;  /* 0x0000100c08111981 */ /* 0x000ee2000c1e1900 */
[----:B------:R-:W-:-:S08]  /*06c0*/  IMAD.MOV.U32 R23, RZ, RZ, RZ ;  /* 0x000000ffff177224 */ /* 0x000fd000078e00ff */
[----:B------:R-:W5:Y:S01]  /*06d0*/  @P2 LDG.E R23, desc[UR12][R8.64+0x18] ;  /* 0x0000180c08172981 */ /* 0x000f62000c1e1900 */
[----:B----4-:R-:W-:-:S03]  /*06e0*/  FFMA R25, R25, R20, R24 ;  /* 0x0000001419197223 */ /* 0x010fc60000000018 */
[----:B------:R-:W4:Y:S04]  /*06f0*/  LDG.E R20, desc[UR12][R6.64+0x14] ;  /* 0x0000140c06147981 */ /* 0x000f28000c1e1900 */
[----:B------:R-:W5:Y:S01]  /*0700*/  LDG.E R24, desc[UR12][R6.64+0x18] ;  /* 0x0000180c06187981 */ /* 0x000f62000c1e1900 */
[----:B--2---:R-:W-:Y:S01]  /*0710*/  FFMA R27, R16, R19, R25 ;  /* 0x00000013101b7223 */ /* 0x004fe20000000019 */
[----:B------:R-:W-:Y:S02]  /*0720*/  IMAD.MOV.U32 R19, RZ, RZ, RZ ;  /* 0x000000ffff137224 */ /* 0x000fe400078e00ff */
[----:B------:R-:W-:Y:S01]  /*0730*/  HFMA2 R16, -RZ, RZ, 0, 0 ;  /* 0x00000000ff107431 */ /* 0x000fe200000001ff */
[----:B------:R-:W2:Y:S04]  /*0740*/  LDG.E R25, desc[UR12][R6.64+0x1c] ;  /* 0x00001c0c06197981 */ /* 0x000ea8000c1e1900 */
[----:B------:R-:W4:Y:S04]  /*0750*/  @P4 LDG.E R19, desc[UR12][R8.64+0x14] ;  /* 0x0000140c08134981 */ /* 0x000f28000c1e1900 */
[----:B------:R-:W2:Y:S01]  /*0760*/  @P3 LDG.E R16, desc[UR12][R8.64+0x1c] ;  /* 0x00001c0c08103981 */ /* 0x000ea2000c1e1900 */
[----:B------:R-:W-:-:S04]  /*0770*/  UIADD3 UR6, UPT, UPT, UR6, 0x8, URZ ;  /* 0x0000000806067890 */ /* 0x000fc8000fffe0ff */
[----:B------:R-:W-:Y:S01]  /*0780*/  UISETP.NE.AND UP0, UPT, UR6, UR7, UPT ;  /* 0x000000070600728c */ /* 0x000fe2000bf05270 */
[----:B---3--:R-:W-:-:S04]  /*0790*/  FFMA R17, R18, R17, R27 ;  /* 0x0000001112117223 */ /* 0x008fc8000000001b */
[----:B----4-:R-:W-:-:S04]  /*07a0*/  FFMA R17, R20, R19, R17 ;  /* 0x0000001314117223 */ /* 0x010fc80000000011 */
[----:B-----5:R-:W-:-:S04]  /*07b0*/  FFMA R24, R24, R23, R17 ;  /* 0x0000001718187223 */ /* 0x020fc80000000011 */
[----:B--2---:R-:W-:Y:S01]  /*07c0*/  FFMA R16, R25, R16, R24 ;  /* 0x0000001019107223 */ /* 0x004fe20000000018 */
[----:B------:R-:W-:Y:S06]  /*07d0*/  BRA.U UP0, `(.L_x_54) ;  /* 0xfffffff900e47547 */ /* 0x000fec000b83ffff */
[----:B------:R-:W-:-:S05]  /*07e0*/  UMOV UR6, UR7 ;  /* 0x0000000700067c82 */ /* 0x000fca0008000000 */
.L_x_53:
        /* <DEDUP_REMOVED lines=8> */
[----:B------:R-:W-:Y:S02]  /*0870*/  VIADD R7, R21, UR6 ;  /* 0x0000000615077c36 */ /* 0x000fe40008000000 */
[----:B------:R-:W-:Y:S02]  /*0880*/  IMAD R9, R15, R14, UR6 ;  /* 0x000000060f097e24 */ /* 0x000fe4000f8e020e */
[C---:B------:R-:W-:Y:S01]  /*0890*/  VIADD R6, R7.reuse, 0x1 ;  /* 0x0000000107067836 */ /* 0x040fe20000000000 */
[C---:B------:R-:W-:Y:S01]  /*08a0*/  IADD3 R8, PT, PT, R7.reuse, 0x2, RZ ;  /* 0x0000000207087810 */ /* 0x040fe20007ffe0ff */
[C---:B------:R-:W-:Y:S01]  /*08b0*/  VIADD R17, R7.reuse, 0x3 ;  /* 0x0000000307117836 */ /* 0x040fe20000000000 */
[----:B------:R-:W2:Y:S01]  /*08c0*/  LDC.64 R2, c[0x0][0x388] ;  /* 0x0000e200ff027b82 */ /* 0x000ea20000000a00 */
[----:B0-----:R-:W-:-:S02]  /*08d0*/  ISETP.GE.AND P3, PT, R7, UR11, PT ;  /* 0x0000000b07007c0c */ /* 0x001fc4000bf66270 */
[----:B------:R-:W-:Y:S02]  /*08e0*/  ISETP.GE.AND P1, PT, R6, UR11, PT ;  /* 0x0000000b06007c0c */ /* 0x000fe4000bf26270 */
[----:B------:R-:W-:Y:S01]  /*08f0*/  ISETP.GT.AND P3, PT, R7, -0x1, !P3 ;  /* 0xffffffff0700780c */ /* 0x000fe20005f64270 */
[----:B------:R-:W-:Y:S01]  /*0900*/  IMAD R7, R12, UR11, R7 ;  /* 0x0000000b0c077c24 */ /* 0x000fe2000f8e0207 */
[----:B------:R-:W-:Y:S02]  /*0910*/  ISETP.GE.AND P2, PT, R8, UR11, PT ;  /* 0x0000000b08007c0c */ /* 0x000fe4000bf46270 */
[----:B------:R-:W-:Y:S01]  /*0920*/  ISETP.GT.AND P1, PT, R6, -0x1, !P1 ;  /* 0xffffffff0600780c */ /* 0x000fe20004f24270 */
[----:B-1----:R-:W-:Y:S01]  /*0930*/  IMAD.WIDE R4, R7, 0x4, R4 ;  /* 0x0000000407047825 */ /* 0x002fe200078e0204 */
[----:B------:R-:W-:Y:S02]  /*0940*/  PLOP3.LUT P3, PT, P0, P3, PT, 0x80, 0x8 ;  /* 0x000000000008781c */ /* 0x000fe40000767070 */
[----:B------:R-:W-:-:S02]  /*0950*/  CS2R R6, SRZ ;  /* 0x0000000000067805 */ /* 0x000fc4000001ff00 */
[----:B------:R-:W-:Y:S02]  /*0960*/  ISETP.GT.AND P2, PT, R8, -0x1, !P2 ;  /* 0xffffffff0800780c */ /* 0x000fe40005744270 */
[----:B------:R-:W-:Y:S01]  /*0970*/  ISETP.GE.AND P4, PT, R17, UR11, PT ;  /* 0x0000000b11007c0c */ /* 0x000fe2000bf86270 */
[----:B--2---:R-:W-:Y:S01]  /*0980*/  IMAD.WIDE R2, R9, 0x4, R2 ;  /* 0x0000000409027825 */ /* 0x004fe200078e0202 */
[----:B------:R-:W-:Y:S02]  /*0990*/  PLOP3.LUT P1, PT, P0, P1, PT, 0x80, 0x8 ;  /* 0x000000000008781c */ /* 0x000fe40000723070 */
[----:B------:R-:W-:Y:S02]  /*09a0*/  ISETP.GT.AND P4, PT, R17, -0x1, !P4 ;  /* 0xffffffff1100780c */ /* 0x000fe40006784270 */
[----:B------:R-:W-:Y:S01]  /*09b0*/  PLOP3.LUT P2, PT, P0, P2, PT, 0x80, 0x8 ;  /* 0x000000000008781c */ /* 0x000fe20000745070 */
[----:B------:R-:W2:Y:S01]  /*09c0*/  LDG.E R9, desc[UR12][R2.64] ;  /* 0x0000000c02097981 */ /* 0x000ea2000c1e1900 */
[----:B------:R-:W-:Y:S01]  /*09d0*/  PLOP3.LUT P4, PT, P0, P4, PT, 0x80, 0x8 ;  /* 0x000000000008781c */ /* 0x000fe20000789070 */
[----:B------:R-:W-:-:S02]  /*09e0*/  IMAD.MOV.U32 R8, RZ, RZ, RZ ;  /* 0x000000ffff087224 */ /* 0x000fc400078e00ff */
[----:B------:R-:W2:Y:S01]  /*09f0*/  @P3 LDG.E R7, desc[UR12][R4.64] ;  /* 0x0000000c04073981 */ /* 0x000ea2000c1e1900 */
[----:B------:R-:W-:-:S03]  /*0a00*/  MOV R18, RZ ;  /* 0x000000ff00127202 */ /* 0x000fc60000000f00 */
[----:B------:R-:W3:Y:S04]  /*0a10*/  LDG.E R17, desc[UR12][R2.64+0x4] ;  /* 0x0000040c02117981 */ /* 0x000ee8000c1e1900 */
[----:B------:R-:W3:Y:S04]  /*0a20*/  @P1 LDG.E R6, desc[UR12][R4.64+0x4] ;  /* 0x0000040c04061981 */ /* 0x000ee8000c1e1900 */
[----:B------:R-:W4:Y:S04]  /*0a30*/  LDG.E R19, desc[UR12][R2.64+0x8] ;  /* 0x0000080c02137981 */ /* 0x000f28000c1e1900 */
[----:B------:R-:W4:Y:S04]  /*0a40*/  @P2 LDG.E R8, desc[UR12][R4.64+0x8] ;  /* 0x0000080c04082981 */ /* 0x000f28000c1e1900 */
[----:B------:R-:W5:Y:S04]  /*0a50*/  @P4 LDG.E R18, desc[UR12][R4.64+0xc] ;  /* 0x00000c0c04124981 */ /* 0x000f68000c1e1900 */
[----:B------:R-:W5:Y:S01]  /*0a60*/  LDG.E R23, desc[UR12][R2.64+0xc] ;  /* 0x00000c0c02177981 */ /* 0x000f62000c1e1900 */
[----:B------:R-:W-:Y:S01]  /*0a70*/  UIADD3 UR6, UPT, UPT, UR6, 0x4, URZ ;  /* 0x0000000406067890 */ /* 0x000fe2000fffe0ff */
[----:B--2---:R-:W-:-:S04]  /*0a80*/  FFMA R16, R9, R7, R16 ;  /* 0x0000000709107223 */ /* 0x004fc80000000010 */
[----:B---3--:R-:W-:-:S04]  /*0a90*/  FFMA R6, R17, R6, R16 ;  /* 0x0000000611067223 */ /* 0x008fc80000000010 */
[----:B----4-:R-:W-:-:S04]  /*0aa0*/  FFMA R6, R19, R8, R6 ;  /* 0x0000000813067223 */ /* 0x010fc80000000006 */
[----:B-----5:R-:W-:-:S07]  /*0ab0*/  FFMA R16, R23, R18, R6 ;  /* 0x0000001217107223 */ /* 0x020fce0000000006 */
.L_x_56:
[----:B------:R-:W-:Y:S05]  /*0ac0*/  BRA.U !UP1, `(.L_x_55) ;  /* 0x0000000109a87547 */ /* 0x000fea000b800000 */
[----:B------:R-:W-:Y:S01]  /*0ad0*/  UISETP.NE.AND UP0, UPT, UR10, 0x1, UPT ;  /* 0x000000010a00788c */ /* 0x000fe2000bf05270 */
[----:B------:R-:W-:-:S08]  /*0ae0*/  LOP3.LUT P3, RZ, R14, 0x1, RZ, 0xc0, !PT ;  /* 0x000000010eff7812 */ /* 0x000fd0000786c0ff */
[----:B------:R-:W-:Y:S05]  /*0af0*/  BRA.U !UP0, `(.L_x_57) ;  /* 0x00000001085c7547 */ /* 0x000fea000b800000 */
[----:B------:R-:W0:Y:S01]  /*0b00*/  LDCU UR11, c[0x0][0x3a8] ;  /* 0x00007500ff0b77ac */ /* 0x000e220008000800 */
[----:B------:R-:W1:Y:S01]  /*0b10*/  LDC.64 R4, c[0x0][0x380] ;  /* 0x0000e000ff047b82 */ /* 0x000e620000000a00 */
[----:B------:R-:W-:Y:S02]  /*0b20*/  VIADD R7, R21, UR6 ;  /* 0x0000000615077c36 */ /* 0x000fe40008000000 */
[----:B------:R-:W-:Y:S02]  /*0b30*/  IMAD R9, R15, R14, UR6 ;  /* 0x000000060f097e24 */ /* 0x000fe4000f8e020e */
[----:B------:R-:W-:-:S03]  /*0b40*/  VIADD R6, R7, 0x1 ;  /* 0x0000000107067836 */ /* 0x000fc60000000000 */
[----:B------:R-:W2:Y:S01]  /*0b50*/  LDC.64 R2, c[0x0][0x388] ;  /* 0x0000e200ff027b82 */ /* 0x000ea20000000a00 */
[C---:B0-----:R-:W-:Y:S02]  /*0b60*/  ISETP.GE.AND P1, PT, R7.reuse, UR11, PT ;  /* 0x0000000b07007c0c */ /* 0x041fe4000bf26270 */
[----:B------:R-:W-:Y:S02]  /*0b70*/  ISETP.GE.AND P2, PT, R6, UR11, PT ;  /* 0x0000000b06007c0c */ /* 0x000fe4000bf46270 */
[----:B------:R-:W-:Y:S01]  /*0b80*/  ISETP.GT.AND P1, PT, R7, -0x1, !P1 ;  /* 0xffffffff0700780c */ /* 0x000fe20004f24270 */
[----:B------:R-:W-:Y:S01]  /*0b90*/  IMAD R7, R12, UR11, R7 ;  /* 0x0000000b0c077c24 */ /* 0x000fe2000f8e0207 */
[----:B------:R-:W-:Y:S02]  /*0ba0*/  ISETP.GT.AND P2, PT, R6, -0x1, !P2 ;  /* 0xffffffff0600780c */ /* 0x000fe40005744270 */
[----:B------:R-:W-:Y:S01]  /*0bb0*/  PLOP3.LUT P1, PT, P0, P1, PT, 0x80, 0x8 ;  /* 0x000000000008781c */ /* 0x000fe20000723070 */
[----:B-1----:R-:W-:Y:S01]  /*0bc0*/  IMAD.WIDE R4, R7, 0x4, R4 ;  /* 0x0000000407047825 */ /* 0x002fe200078e0204 */
[----:B------:R-:W-:-:S02]  /*0bd0*/  PLOP3.LUT P2, PT, P0, P2, PT, 0x80, 0x8 ;  /* 0x000000000008781c */ /* 0x000fc40000745070 */
[----:B------:R-:W-:Y:S01]  /*0be0*/  CS2R R6, SRZ ;  /* 0x0000000000067805 */ /* 0x000fe2000001ff00 */
[----:B--2---:R-:W-:-:S05]  /*0bf0*/  IMAD.WIDE R2, R9, 0x4, R2 ;  /* 0x0000000409027825 */ /* 0x004fca00078e0202 */
[----:B------:R-:W2:Y:S04]  /*0c00*/  LDG.E R9, desc[UR12][R2.64] ;  /* 0x0000000c02097981 */ /* 0x000ea8000c1e1900 */
[----:B------:R-:W2:Y:S04]  /*0c10*/  @P1 LDG.E R7, desc[UR12][R4.64] ;  /* 0x0000000c04071981 */ /* 0x000ea8000c1e1900 */
[----:B------:R-:W3:Y:S04]  /*0c20*/  LDG.E R17, desc[UR12][R2.64+0x4] ;  /* 0x0000040c02117981 */ /* 0x000ee8000c1e1900 */
[----:B------:R-:W3:Y:S01]  /*0c30*/  @P2 LDG.E R6, desc[UR12][R4.64+0x4] ;  /* 0x0000040c04062981 */ /* 0x000ee2000c1e1900 */
[----:B------:R-:W-:Y:S01]  /*0c40*/  UIADD3 UR6, UPT, UPT, UR6, 0x2, URZ ;  /* 0x0000000206067890 */ /* 0x000fe2000fffe0ff */
[----:B--2---:R-:W-:-:S04]  /*0c50*/  FFMA R16, R9, R7, R16 ;  /* 0x0000000709107223 */ /* 0x004fc80000000010 */
[----:B---3--:R-:W-:-:S07]  /*0c60*/  FFMA R16, R17, R6, R16 ;  /* 0x0000000611107223 */ /* 0x008fce0000000010 */
.L_x_57:
[----:B------:R-:W-:Y:S05]  /*0c70*/  @!P3 BRA `(.L_x_55) ;  /* 0x00000000003cb947 */ /* 0x000fea0003800000 */
[----:B------:R-:W0:Y:S01]  /*0c80*/  LDCU UR11, c[0x0][0x3a8] ;  /* 0x00007500ff0b77ac */ /* 0x000e220008000800 */
[----:B------:R-:W-:Y:S01]  /*0c90*/  IADD3 R9, PT, PT, R21, UR6, RZ ;  /* 0x0000000615097c10 */ /* 0x000fe2000fffe0ff */
[----:B------:R-:W1:Y:S01]  /*0ca0*/  LDC.64 R4, c[0x0][0x388] ;  /* 0x0000e200ff047b82 */ /* 0x000e620000000a00 */
[----:B------:R-:W-:Y:S02]  /*0cb0*/  IMAD R15, R15, R14, UR6 ;  /* 0x000000060f0f7e24 */ /* 0x000fe4000f8e020e */
[----:B------:R-:W-:Y:S01]  /*0cc0*/  IMAD.MOV.U32 R7, RZ, RZ, RZ ;  /* 0x000000ffff077224 */ /* 0x000fe200078e00ff */
[----:B0-----:R-:W-:-:S04]  /*0cd0*/  ISETP.GE.AND P1, PT, R9, UR11, PT ;  /* 0x0000000b09007c0c */ /* 0x001fc8000bf26270 */
[----:B------:R-:W-:-:S04]  /*0ce0*/  ISETP.GT.AND P1, PT, R9, -0x1, !P1 ;  /* 0xffffffff0900780c */ /* 0x000fc80004f24270 */
[----:B------:R-:W-:Y:S01]  /*0cf0*/  PLOP3.LUT P1, PT, P0, P1, PT, 0x80, 0x8 ;  /* 0x000000000008781c */ /* 0x000fe20000723070 */
[----:B-1----:R-:W-:-:S06]  /*0d00*/  IMAD.WIDE R4, R15, 0x4, R4 ;  /* 0x000000040f047825 */ /* 0x002fcc00078e0204 */
[----:B------:R-:W2:Y:S06]  /*0d10*/  LDG.E R5, desc[UR12][R4.64] ;  /* 0x0000000c04057981 */ /* 0x000eac000c1e1900 */
[----:B------:R-:W0:Y:S01]  /*0d20*/  @P1 LDC.64 R2, c[0x0][0x380] ;  /* 0x0000e000ff021b82 */ /* 0x000e220000000a00 */
[----:B------:R-:W-:-:S04]  /*0d30*/  @P1 IMAD R9, R12, UR11, R9 ;  /* 0x0000000b0c091c24 */ /* 0x000fc8000f8e0209 */
[----:B0-----:R-:W-:-:S05]  /*0d40*/  @P1 IMAD.WIDE R2, R9, 0x4, R2 ;  /* 0x0000000409021825 */ /* 0x001fca00078e0202 */
[----:B------:R-:W2:Y:S02]  /*0d50*/  @P1 LDG.E R7, desc[UR12][R2.64] ;  /* 0x0000000c02071981 */ /* 0x000ea4000c1e1900 */
[----:B--2---:R-:W-:-:S07]  /*0d60*/  FFMA R16, R5, R7, R16 ;  /* 0x0000000705107223 */ /* 0x004fce0000000010 */
.L_x_55:
[----:B------:R-:W-:Y:S05]  /*0d70*/  @P6 BRA `(.L_x_58) ;  /* 0xfffffff400346947 */ /* 0x000fea000383ffff */
[----:B------:R-:W-:Y:S05]  /*0d80*/  @P5 BRA `(.L_x_59) ;  /* 0xfffffff400185947 */ /* 0x000fea000383ffff */
.L_x_52:
[----:B------:R-:W0:Y:S01]  /*0d90*/  LDC.64 R2, c[0x0][0x390] ;  /* 0x0000e400ff027b82 */ /* 0x000e220000000a00 */
[----:B------:R-:W1:Y:S07]  /*0da0*/  LDCU.64 UR4, c[0x0][0x3b0] ;  /* 0x00007600ff0477ac */ /* 0x000e6e0008000a00 */
[----:B------:R-:W2:Y:S01]  /*0db0*/  LDC.64 R4, c[0x0][0x398] ;  /* 0x0000e600ff047b82 */ /* 0x000ea20000000a00 */
[----:B0-----:R-:W-:-:S06]  /*0dc0*/  IMAD.WIDE.U32 R2, R0, 0x4, R2 ;  /* 0x0000000400027825 */ /* 0x001fcc00078e0002 */
[----:B------:R-:W3:Y:S01]  /*0dd0*/  LDG.E R3, desc[UR12][R2.64] ;  /* 0x0000000c02037981 */ /* 0x000ee2000c1e1900 */
[----:B-1----:R-:W-:-:S04]  /*0de0*/  IMAD R11, R0, UR4, R11 ;  /* 0x00000004000b7c24 */ /* 0x002fc8000f8e020b */
[----:B------:R-:W-:-:S04]  /*0df0*/  IMAD R11, R11, UR5, R10 ;  /* 0x000000050b0b7c24 */ /* 0x000fc8000f8e020a */
[----:B--2---:R-:W-:-:S04]  /*0e00*/  IMAD.WIDE R4, R11, 0x4, R4 ;  /* 0x000000040b047825 */ /* 0x004fc800078e0204 */
[----:B---3--:R-:W-:-:S05]  /*0e10*/  FADD R7, R3, R16 ;  /* 0x0000001003077221 */ /* 0x008fca0000000000 */
[----:B------:R-:W-:Y:S01]  /*0e20*/  STG.E desc[UR12][R4.64], R7 ;  /* 0x0000000704007986 */ /* 0x000fe2000c10190c */
[----:B------:R-:W-:Y:S05]  /*0e30*/  EXIT ;  /* 0x000000000000794d */ /* 0x000fea0003800000 */
.L_x_60:
        /* <DEDUP_REMOVED lines=12> */
.L_x_96:


//--------------------- .text._Z16conv2d_kernel_v1PKfS0_S0_Pfiiiiiiii --------------------------
	.section	.text._Z16conv2d_kernel_v1PKfS0_S0_Pfiiiiiiii,"ax",@progbits
	.align	128
        .global         _Z16conv2d_kernel_v1PKfS0_S0_Pfiiiiiiii
        .type           _Z16conv2d_kernel_v1PKfS0_S0_Pfiiiiiiii,@function
        .size           _Z16conv2d_kernel_v1PKfS0_S0_Pfiiiiiiii,(.L_x_97 - _Z16conv2d_kernel_v1PKfS0_S0_Pfiiiiiiii)
        .other          _Z16conv2d_kernel_v1PKfS0_S0_Pfiiiiiiii,@"STO_CUDA_ENTRY STV_DEFAULT"
_Z16conv2d_kernel_v1PKfS0_S0_Pfiiiiiiii:
.text._Z16conv2d_kernel_v1PKfS0_S0_Pfiiiiiiii:
[----:B------:R-:W-:Y:S01]  /*0000*/  LDC R1, c[0x0][0x37c] ;  /* 0x0000df00ff017b82 */ /* 0x000fe20000000800 */
[----:B------:R-:W0:Y:S01]  /*0010*/  S2R R5, SR_CTAID.Z ;  /* 0x0000000000057919 */ /* 0x000e220000002700 */
[----:B------:R-:W1:Y:S01]  /*0020*/  LDCU UR4, c[0x0][0x3a0] ;  /* 0x00007400ff0477ac */ /* 0x000e620008000800 */
[----:B------:R-:W-:Y:S01]  /*0030*/  HFMA2 R4, -RZ, RZ, 0, 0 ;  /* 0x00000000ff047431 */ /* 0x000fe200000001ff */
[----:B------:R-:W0:Y:S01]  /*0040*/  S2R R0, SR_TID.Z ;  /* 0x0000000000007919 */ /* 0x000e220000002300 */
[----:B------:R-:W2:Y:S01]  /*0050*/  LDCU.64 UR8, c[0x0][0x358] ;  /* 0x00006b00ff0877ac */ /* 0x000ea20008000a00 */
[----:B------:R-:W3:Y:S01]  /*0060*/  S2R R7, SR_CTAID.Y ;  /* 0x0000000000077919 */ /* 0x000ee20000002600 */
[----:B------:R-:W3:Y:S01]  /*0070*/  S2R R2, SR_TID.Y ;  /* 0x0000000000027919 */ /* 0x000ee20000002200 */
[----:B------:R-:W4:Y:S01]  /*0080*/  S2R R3, SR_CTAID.X ;  /* 0x0000000000037919 */ /* 0x000f220000002500 */
[----:B-1----:R-:W-:Y:S01]  /*0090*/  UISETP.GE.AND UP0, UPT, UR4, 0x1, UPT ;  /* 0x000000010400788c */ /* 0x002fe2000bf06270 */
[----:B0-----:R-:W-:Y:S01]  /*00a0*/  IMAD R6, R5, 0x8, R0 ;  /* 0x0000000805067824 */ /* 0x001fe200078e0200 */
[----:B---3--:R-:W-:-:S07]  /*00b0*/  LEA R5, R7, R2, 0x3 ;  /* 0x0000000207057211 */ /* 0x008fce00078e18ff */
[----:B--2-4-:R-:W-:Y:S05]  /*00c0*/  BRA.U !UP0, `(.L_x_61) ;  /* 0x0000001108987547 */ /* 0x014fea000b800000 */
[----:B------:R-:W0:Y:S01]  /*00d0*/  LDC.64 R8, c[0x0][0x3b0] ;  /* 0x0000ec00ff087b82 */ /* 0x000e220000000a00 */
[----:B------:R-:W-:Y:S01]  /*00e0*/  MOV R4, RZ ;  /* 0x000000ff00047202 */ /* 0x000fe20000000f00 */
[----:B------:R-:W-:-:S06]  /*00f0*/  UMOV UR4, URZ ;  /* 0x000000ff00047c82 */ /* 0x000fcc0008000000 */
[----:B------:R-:W1:Y:S01]  /*0100*/  LDC.64 R14, c[0x0][0x3b8] ;  /* 0x0000ee00ff0e7b82 */ /* 0x000e620000000a00 */
[----:B0-----:R-:W-:-:S04]  /*0110*/  ISETP.GE.AND P1, PT, R6, R9, PT ;  /* 0x000000090600720c */ /* 0x001fc80003f26270 */
[----:B------:R-:W-:Y:S01]  /*0120*/  ISETP.LT.AND P1, PT, R5, R8, !P1 ;  /* 0x000000080500720c */ /* 0x000fe20004f21270 */
[----:B-1----:R-:W-:Y:S01]  /*0130*/  IMAD R7, R7, 0x8, -R15 ;  /* 0x0000000807077824 */ /* 0x002fe200078e0a0f */
[----:B------:R-:W-:Y:S01]  /*0140*/  IADD3 R8, PT, PT, R6, -R15, RZ ;  /* 0x8000000f06087210 */ /* 0x000fe20007ffe0ff */
[C---:B------:R-:W-:Y:S01]  /*0150*/  VIADD R9, R14.reuse, 0x7 ;  /* 0x000000070e097836 */ /* 0x040fe20000000000 */
[C---:B------:R-:W-:Y:S02]  /*0160*/  ISETP.GT.AND P1, PT, R14.reuse, RZ, P1 ;  /* 0x000000ff0e00720c */ /* 0x040fe40000f24270 */
[C---:B------:R-:W-:Y:S02]  /*0170*/  LOP3.LUT R10, R14.reuse, 0xf, RZ, 0xc0, !PT ;  /* 0x0000000f0e0a7812 */ /* 0x040fe400078ec0ff */
[C---:B------:R-:W-:Y:S02]  /*0180*/  LOP3.LUT R11, R14.reuse, 0x7, RZ, 0xc0, !PT ;  /* 0x000000070e0b7812 */ /* 0x040fe400078ec0ff */
[----:B------:R-:W-:-:S02]  /*0190*/  LOP3.LUT R12, R14, 0x7ffffff0, RZ, 0xc0, !PT ;  /* 0x7ffffff00e0c7812 */ /* 0x000fc400078ec0ff */
[----:B------:R-:W-:-:S07]  /*01a0*/  LOP3.LUT R13, R14, 0x3, RZ, 0xc0, !PT ;  /* 0x000000030e0d7812 */ /* 0x000fce00078ec0ff */
.L_x_82:
[----:B------:R-:W-:Y:S01]  /*01b0*/  ISETP.GE.AND P0, PT, R2, R9, PT ;  /* 0x000000090200720c */ /* 0x000fe20003f06270 */
[----:B------:R-:W0:Y:S01]  /*01c0*/  LDCU UR10, c[0x0][0x3a8] ;  /* 0x00007500ff0a77ac */ /* 0x000e220008000800 */
[----:B------:R-:W-:Y:S11]  /*01d0*/  BSSY.RECONVERGENT B1, `(.L_x_62) ;  /* 0x0000075000017945 */ /* 0x000ff60003800200 */
[----:B-1----:R-:W-:Y:S05]  /*01e0*/  @P0 BRA `(.L_x_63) ;  /* 0x0000000400cc0947 */ /* 0x002fea0003800000 */
[----:B------:R-:W-:-:S07]  /*01f0*/  IMAD.MOV.U32 R20, RZ, RZ, R2 ;  /* 0x000000ffff147224 */ /* 0x000fce00078e0002 */
.L_x_73:
[----:B------:R-:W-:Y:S01]  /*0200*/  ISETP.GE.AND P0, PT, R0, R9, PT ;  /* 0x000000090000720c */ /* 0x000fe20003f06270 */
[----:B------:R-:W-:-:S12]  /*0210*/  BSSY.RECONVERGENT B0, `(.L_x_64) ;  /* 0x000006d000007945 */ /* 0x000fd80003800200 */
[----:B-1----:R-:W-:Y:S05]  /*0220*/  @P0 BRA `(.L_x_65) ;  /* 0x0000000400ac0947 */ /* 0x002fea0003800000 */
[----:B------:R-:W1:Y:S01]  /*0230*/  S2UR UR6, SR_CgaCtaId ;  /* 0x00000000000679c3 */ /* 0x000e620000008800 */
[----:B------:R-:W2:Y:S01]  /*0240*/  LDCU UR7, c[0x0][0x3a8] ;  /* 0x00007500ff0777ac */ /* 0x000ea20008000800 */
[----:B------:R-:W-:Y:S01]  /*0250*/  IMAD.IADD R15, R9, 0x1, -R0 ;  /* 0x00000001090f7824 */ /* 0x000fe200078e0a00 */
[----:B------:R-:W-:Y:S01]  /*0260*/  IADD3 R14, PT, PT, R7, R20, RZ ;  /* 0x00000014070e7210 */ /* 0x000fe20007ffe0ff */
[----:B------:R-:W-:Y:S01]  /*0270*/  BSSY.RECONVERGENT B2, `(.L_x_66) ;  /* 0x000003c000027945 */ /* 0x000fe20003800200 */
[----:B------:R-:W-:Y:S01]  /*0280*/  UMOV UR5, 0x400 ;  /* 0x0000040000057882 */ /* 0x000fe20000000000 */
[----:B------:R-:W-:Y:S01]  /*0290*/  PLOP3.LUT P0, PT, PT, PT, PT, 0x80, 0x8 ;  /* 0x000000000008781c */ /* 0x000fe20003f0f070 */
[----:B------:R-:W-:Y:S01]  /*02a0*/  IMAD.MOV.U32 R24, RZ, RZ, R8 ;  /* 0x000000ffff187224 */ /* 0x000fe200078e0008 */
[----:B------:R-:W3:Y:S01]  /*02b0*/  LDC R23, c[0x0][0x3a4] ;  /* 0x0000e900ff177b82 */ /* 0x000ee20000000800 */
[----:B------:R-:W-:Y:S02]  /*02c0*/  ISETP.GT.AND P3, PT, R15, 0x18, PT ;  /* 0x000000180f00780c */ /* 0x000fe40003f64270 */
[----:B------:R-:W-:-:S02]  /*02d0*/  MOV R26, R0 ;  /* 0x00000000001a7202 */ /* 0x000fc40000000f00 */
[----:B--2---:R-:W-:Y:S01]  /*02e0*/  MOV R21, UR7 ;  /* 0x0000000700157c02 */ /* 0x004fe20008000f00 */
[----:B-1----:R-:W-:-:S06]  /*02f0*/  ULEA UR5, UR6, UR5, 0x18 ;  /* 0x0000000506057291 */ /* 0x002fcc000f8ec0ff */
[----:B------:R-:W-:Y:S02]  /*0300*/  LEA R15, R0, UR5, 0x2 ;  /* 0x00000005000f7c11 */ /* 0x000fe4000f8e10ff */
[----:B---3--:R-:W-:Y:S01]  /*0310*/  ISETP.GE.AND P2, PT, R14, R23, PT ;  /* 0x000000170e00720c */ /* 0x008fe20003f46270 */
[----:B------:R-:W-:Y:S02]  /*0320*/  IMAD R23, R23, UR4, R14 ;  /* 0x0000000417177c24 */ /* 0x000fe4000f8e020e */
[----:B------:R-:W-:Y:S01]  /*0330*/  IMAD R22, R20, 0x28, R15 ;  /* 0x0000002814167824 */ /* 0x000fe200078e020f */
[----:B------:R-:W-:Y:S01]  /*0340*/  ISETP.GT.AND P2, PT, R14, -0x1, !P2 ;  /* 0xffffffff0e00780c */ /* 0x000fe20005744270 */
[----:B------:R-:W-:Y:S01]  /*0350*/  IMAD R23, R23, R21, R8 ;  /* 0x0000001517177224 */ /* 0x000fe200078e0208 */
[----:B------:R-:W-:Y:S11]  /*0360*/  @!P3 BRA `(.L_x_67) ;  /* 0x0000000000b0b947 */ /* 0x000ff60003800000 */
[----:B------:R-:W-:Y:S01]  /*0370*/  PLOP3.LUT P0, PT, PT, PT, PT, 0x8, 0x80 ;  /* 0x000000000080781c */ /* 0x000fe20003f0e170 */
[----:B------:R-:W-:-:S12]  /*0380*/  VIADD R25, R9, 0xffffffe8 ;  /* 0xffffffe809197836 */ /* 0x000fd80000000000 */
.L_x_68:
[----:B------:R-:W1:Y:S01]  /*0390*/  LDC.64 R14, c[0x0][0x380] ;  /* 0x0000e000ff0e7b82 */ /* 0x000e620000000a00 */
[----:B0-----:R-:W-:Y:S01]  /*03a0*/  MOV R21, UR10 ;  /* 0x0000000a00157c02 */ /* 0x001fe20008000f00 */
[----:B------:R-:W-:-:S03]  /*03b0*/  IMAD.MOV.U32 R29, RZ, RZ, RZ ;  /* 0x000000ffff1d7224 */ /* 0x000fc600078e00ff */
[----:B------:R-:W-:-:S04]  /*03c0*/  ISETP.GE.AND P3, PT, R24, R21, PT ;  /* 0x000000151800720c */ /* 0x000fc80003f66270 */
[----:B------:R-:W-:-:S04]  /*03d0*/  ISETP.GT.AND P3, PT, R24, -0x1, !P3 ;  /* 0xffffffff1800780c */ /* 0x000fc80005f64270 */
[----:B------:R-:W-:Y:S02]  /*03e0*/  PLOP3.LUT P3, PT, P2, P3, PT, 0x80, 0x8 ;  /* 0x000000000008781c */ /* 0x000fe40001767070 */
[----:B------:R-:W-:Y:S01]  /*03f0*/  IADD3 R18, PT, PT, R24, 0x8, RZ ;  /* 0x0000000818127810 */ /* 0x000fe20007ffe0ff */
[----:B-1----:R-:W-:-:S10]  /*0400*/  IMAD.WIDE R16, R23, 0x4, R14 ;  /* 0x0000000417107825 */ /* 0x002fd400078e020e */
[----:B------:R0:W2:Y:S01]  /*0410*/  @P3 LDG.E.CONSTANT R29, desc[UR8][R16.64] ;  /* 0x00000008101d3981 */ /* 0x0000a2000c1e9900 */
[C---:B------:R-:W-:Y:S01]  /*0420*/  ISETP.GE.AND P3, PT, R18.reuse, R21, PT ;  /* 0x000000151200720c */ /* 0x040fe20003f66270 */
[----:B------:R-:W-:Y:S02]  /*0430*/  HFMA2 R27, -RZ, RZ, 0, 0 ;  /* 0x00000000ff1b7431 */ /* 0x000fe400000001ff */
[----:B------:R-:W-:Y:S01]  /*0440*/  VIADD R19, R23, 0x8 ;  /* 0x0000000817137836 */ /* 0x000fe20000000000 */
[----:B------:R-:W-:Y:S01]  /*0450*/  ISETP.GT.AND P3, PT, R18, -0x1, !P3 ;  /* 0xffffffff1200780c */ /* 0x000fe20005f64270 */
[----:B------:R-:W-:Y:S02]  /*0460*/  VIADD R28, R24, 0x10 ;  /* 0x00000010181c7836 */ /* 0x000fe40000000000 */
[----:B------:R-:W-:Y:S01]  /*0470*/  IMAD.WIDE R18, R19, 0x4, R14 ;  /* 0x0000000413127825 */ /* 0x000fe200078e020e */
[----:B------:R-:W-:-:S13]  /*0480*/  PLOP3.LUT P3, PT, P2, P3, PT, 0x80, 0x8 ;  /* 0x000000000008781c */ /* 0x000fda0001767070 */
[----:B------:R-:W3:Y:S01]  /*0490*/  @P3 LDG.E.CONSTANT R27, desc[UR8][R18.64] ;  /* 0x00000008121b3981 */ /* 0x000ee2000c1e9900 */
[C---:B------:R-:W-:Y:S02]  /*04a0*/  ISETP.GE.AND P3, PT, R28.reuse, R21, PT ;  /* 0x000000151c00720c */ /* 0x040fe40003f66270 */
[----:B0-----:R-:W-:Y:S02]  /*04b0*/  IADD3 R17, PT, PT, R23, 0x10, RZ ;  /* 0x0000001017117810 */ /* 0x001fe40007ffe0ff */
[----:B------:R-:W-:Y:S01]  /*04c0*/  ISETP.GT.AND P3, PT, R28, -0x1, !P3 ;  /* 0xffffffff1c00780c */ /* 0x000fe20005f64270 */
[----:B------:R-:W-:Y:S02]  /*04d0*/  IMAD.MOV.U32 R28, RZ, RZ, RZ ;  /* 0x000000ffff1c7224 */ /* 0x000fe400078e00ff */
[----:B------:R-:W-:Y:S01]  /*04e0*/  IMAD.WIDE R16, R17, 0x4, R14 ;  /* 0x0000000411107825 */ /* 0x000fe200078e020e */
[----:B------:R-:W-:-:S13]  /*04f0*/  PLOP3.LUT P3, PT, P2, P3, PT, 0x80, 0x8 ;  /* 0x000000000008781c */ /* 0x000fda0001767070 */
[----:B------:R0:W4:Y:S02]  /*0500*/  @P3 LDG.E.CONSTANT R28, desc[UR8][R16.64] ;  /* 0x00000008101c3981 */ /* 0x000124000c1e9900 */
[----:B0-----:R-:W-:-:S04]  /*0510*/  IADD3 R16, PT, PT, R24, 0x18, RZ ;  /* 0x0000001818107810 */ /* 0x001fc80007ffe0ff */
[----:B------:R-:W-:-:S04]  /*0520*/  ISETP.GE.AND P3, PT, R16, R21, PT ;  /* 0x000000151000720c */ /* 0x000fc80003f66270 */
[----:B------:R-:W-:Y:S01]  /*0530*/  ISETP.GT.AND P3, PT, R16, -0x1, !P3 ;  /* 0xffffffff1000780c */ /* 0x000fe20005f64270 */
[----:B------:R-:W-:-:S03]  /*0540*/  VIADD R19, R23, 0x18 ;  /* 0x0000001817137836 */ /* 0x000fc60000000000 */
[----:B------:R-:W-:Y:S01]  /*0550*/  PLOP3.LUT P3, PT, P2, P3, PT, 0x80, 0x8 ;  /* 0x000000000008781c */ /* 0x000fe20001767070 */
[----:B------:R-:W-:Y:S01]  /*0560*/  IMAD.WIDE R14, R19, 0x4, R14 ;  /* 0x00000004130e7825 */ /* 0x000fe200078e020e */
[----:B------:R-:W-:-:S11]  /*0570*/  MOV R19, RZ ;  /* 0x000000ff00137202 */ /* 0x000fd60000000f00 */
[----:B------:R-:W5:Y:S01]  /*0580*/  @P3 LDG.E.CONSTANT R19, desc[UR8][R14.64] ;  /* 0x000000080e133981 */ /* 0x000f62000c1e9900 */
[----:B------:R-:W-:-:S05]  /*0590*/  VIADD R26, R26, 0x20 ;  /* 0x000000201a1a7836 */ /* 0x000fca0000000000 */
[----:B------:R-:W-:Y:S01]  /*05a0*/  ISETP.GE.AND P3, PT, R26, R25, PT ;  /* 0x000000191a00720c */ /* 0x000fe20003f66270 */
[----:B------:R-:W-:Y:S01]  /*05b0*/  VIADD R24, R24, 0x20 ;  /* 0x0000002018187836 */ /* 0x000fe20000000000 */
[----:B------:R-:W-:Y:S01]  /*05c0*/  IADD3 R23, PT, PT, R23, 0x20, RZ ;  /* 0x0000002017177810 */ /* 0x000fe20007ffe0ff */
[----:B--2---:R-:W-:Y:S04]  /*05d0*/  STS [R22], R29 ;  /* 0x0000001d16007388 */ /* 0x004fe80000000800 */
[----:B---3--:R-:W-:Y:S04]  /*05e0*/  STS [R22+0x20], R27 ;  /* 0x0000201b16007388 */ /* 0x008fe80000000800 */
[----:B----4-:R-:W-:Y:S04]  /*05f0*/  STS [R22+0x40], R28 ;  /* 0x0000401c16007388 */ /* 0x010fe80000000800 */
[----:B-----5:R0:W-:Y:S02]  /*0600*/  STS [R22+0x60], R19 ;  /* 0x0000601316007388 */ /* 0x0201e40000000800 */
[----:B0-----:R-:W-:Y:S01]  /*0610*/  IADD3 R22, PT, PT, R22, 0x80, RZ ;  /* 0x0000008016167810 */ /* 0x001fe20007ffe0ff */
[----:B------:R-:W-:Y:S06]  /*0620*/  @!P3 BRA `(.L_x_68) ;  /* 0xfffffffc0058b947 */ /* 0x000fec000383ffff */
.L_x_67:
[----:B0-----:R-:W-:Y:S05]  /*0630*/  BSYNC.RECONVERGENT B2 ;  /* 0x0000000000027941 */ /* 0x001fea0003800200 */
.L_x_66:
[----:B------:R-:W-:Y:S01]  /*0640*/  IMAD.IADD R14, R9, 0x1, -R26 ;  /* 0x00000001090e7824 */ /* 0x000fe200078e0a1a */
[----:B------:R-:W-:Y:S04]  /*0650*/  BSSY.RECONVERGENT B2, `(.L_x_69) ;  /* 0x000001b000027945 */ /* 0x000fe80003800200 */
[----:B------:R-:W-:-:S13]  /*0660*/  ISETP.GT.AND P3, PT, R14, 0x8, PT ;  /* 0x000000080e00780c */ /* 0x000fda0003f64270 */
[----:B------:R-:W-:Y:S05]  /*0670*/  @!P3 BRA `(.L_x_70) ;  /* 0x000000000060b947 */ /* 0x000fea0003800000 */
[----:B------:R-:W0:Y:S01]  /*0680*/  LDC.64 R14, c[0x0][0x380] ;  /* 0x0000e000ff0e7b82 */ /* 0x000e220000000a00 */
[C---:B------:R-:W-:Y:S01]  /*0690*/  IADD3 R18, PT, PT, R24.reuse, 0x8, RZ ;  /* 0x0000000818127810 */ /* 0x040fe20007ffe0ff */
[----:B------:R-:W-:Y:S01]  /*06a0*/  HFMA2 R25, -RZ, RZ, 0, 0 ;  /* 0x00000000ff197431 */ /* 0x000fe200000001ff */
[-C--:B------:R-:W-:Y:S01]  /*06b0*/  ISETP.GE.AND P3, PT, R24, R21.reuse, PT ;  /* 0x000000151800720c */ /* 0x080fe20003f66270 */
[----:B------:R-:W-:Y:S01]  /*06c0*/  VIADD R19, R23, 0x8 ;  /* 0x0000000817137836 */ /* 0x000fe20000000000 */
[----:B------:R-:W-:Y:S01]  /*06d0*/  ISETP.GE.AND P0, PT, R18, R21, PT ;  /* 0x000000151200720c */ /* 0x000fe20003f06270 */
[----:B------:R-:W-:Y:S01]  /*06e0*/  IMAD.MOV.U32 R27, RZ, RZ, RZ ;  /* 0x000000ffff1b7224 */ /* 0x000fe200078e00ff */
[----:B------:R-:W-:Y:S02]  /*06f0*/  ISETP.GT.AND P3, PT, R24, -0x1, !P3 ;  /* 0xffffffff1800780c */ /* 0x000fe40005f64270 */
[----:B------:R-:W-:Y:S02]  /*0700*/  ISETP.GT.AND P0, PT, R18, -0x1, !P0 ;  /* 0xffffffff1200780c */ /* 0x000fe40004704270 */
[----:B------:R-:W-:-:S02]  /*0710*/  PLOP3.LUT P3, PT, P2, P3, PT, 0x80, 0x8 ;  /* 0x000000000008781c */ /* 0x000fc40001767070 */
[----:B------:R-:W-:Y:S01]  /*0720*/  PLOP3.LUT P0, PT, P2, P0, PT, 0x80, 0x8 ;  /* 0x000000000008781c */ /* 0x000fe20001701070 */
[----:B0-----:R-:W-:-:S04]  /*0730*/  IMAD.WIDE R16, R23, 0x4, R14 ;  /* 0x0000000417107825 */ /* 0x001fc800078e020e */
[----:B------:R-:W-:-:S06]  /*0740*/  IMAD.WIDE R14, R19, 0x4, R14 ;  /* 0x00000004130e7825 */ /* 0x000fcc00078e020e */
[----:B------:R-:W2:Y:S04]  /*0750*/  @P3 LDG.E.CONSTANT R25, desc[UR8][R16.64] ;  /* 0x0000000810193981 */ /* 0x000ea8000c1e9900 */
[----:B------:R-:W3:Y:S01]  /*0760*/  @P0 LDG.E.CONSTANT R27, desc[UR8][R14.64] ;  /* 0x000000080e1b0981 */ /* 0x000ee2000c1e9900 */
[----:B------:R-:W-:Y:S01]  /*0770*/  IADD3 R26, PT, PT, R26, 0x8, RZ ;  /* 0x000000081a1a7810 */ /* 0x000fe20007ffe0ff */
[----:B------:R-:W-:Y:S01]  /*0780*/  VIADD R28, R22, 0x20 ;  /* 0x00000020161c7836 */ /* 0x000fe20000000000 */
[----:B------:R-:W-:Y:S01]  /*0790*/  PLOP3.LUT P0, PT, PT, PT, PT, 0x8, 0x80 ;  /* 0x000000000080781c */ /* 0x000fe20003f0e170 */
[----:B------:R-:W-:Y:S01]  /*07a0*/  VIADD R24, R18, 0x8 ;  /* 0x0000000812187836 */ /* 0x000fe20000000000 */
[----:B------:R-:W-:Y:S02]  /*07b0*/  IADD3 R26, PT, PT, R26, 0x8, RZ ;  /* 0x000000081a1a7810 */ /* 0x000fe40007ffe0ff */
[----:B------:R-:W-:Y:S01]  /*07c0*/  IADD3 R23, PT, PT, R19, 0x8, RZ ;  /* 0x0000000813177810 */ /* 0x000fe20007ffe0ff */
[----:B--2---:R-:W-:Y:S04]  /*07d0*/  STS [R22], R25 ;  /* 0x0000001916007388 */ /* 0x004fe80000000800 */
[----:B---3--:R0:W-:Y:S02]  /*07e0*/  STS [R22+0x20], R27 ;  /* 0x0000201b16007388 */ /* 0x0081e40000000800 */
[----:B0-----:R-:W-:-:S07]  /*07f0*/  VIADD R22, R28, 0x20 ;  /* 0x000000201c167836 */ /* 0x001fce0000000000 */
.L_x_70:
[----:B------:R-:W-:Y:S05]  /*0800*/  BSYNC.RECONVERGENT B2 ;  /* 0x0000000000027941 */ /* 0x000fea0003800200 */
.L_x_69:
[----:B------:R-:W-:-:S13]  /*0810*/  ISETP.LT.OR P0, PT, R26, R9, P0 ;  /* 0x000000091a00720c */ /* 0x000fda0000701670 */
[----:B------:R-:W-:Y:S05]  /*0820*/  @!P0 BRA `(.L_x_65) ;  /* 0x00000000002c8947 */ /* 0x000fea0003800000 */
[----:B------:R-:W0:Y:S01]  /*0830*/  LDC.64 R14, c[0x0][0x380] ;  /* 0x0000e000ff0e7b82 */ /* 0x000e220000000a00 */
[C---:B------:R-:W-:Y:S01]  /*0840*/  ISETP.GE.AND P0, PT, R24.reuse, R21, PT ;  /* 0x000000151800720c */ /* 0x040fe20003f06270 */
[----:B------:R-:W-:Y:S01]  /*0850*/  BSSY.RECONVERGENT B2, `(.L_x_71) ;  /* 0x0000007000027945 */ /* 0x000fe20003800200 */
[----:B------:R-:W-:Y:S02]  /*0860*/  HFMA2 R17, -RZ, RZ, 0, 0 ;  /* 0x00000000ff117431 */ /* 0x000fe400000001ff */
[----:B------:R-:W-:-:S04]  /*0870*/  ISETP.GT.AND P0, PT, R24, -0x1, !P0 ;  /* 0xffffffff1800780c */ /* 0x000fc80004704270 */
[----:B------:R-:W-:Y:S01]  /*0880*/  PLOP3.LUT P0, PT, P2, P0, PT, 0x80, 0x8 ;  /* 0x000000000008781c */ /* 0x000fe20001701070 */
[----:B0-----:R-:W-:-:S12]  /*0890*/  IMAD.WIDE R14, R23, 0x4, R14 ;  /* 0x00000004170e7825 */ /* 0x001fd800078e020e */
[----:B------:R-:W-:Y:S05]  /*08a0*/  @!P0 BRA `(.L_x_72) ;  /* 0x0000000000048947 */ /* 0x000fea0003800000 */
[----:B------:R0:W5:Y:S02]  /*08b0*/  LDG.E.CONSTANT R17, desc[UR8][R14.64] ;  /* 0x000000080e117981 */ /* 0x000164000c1e9900 */
.L_x_72:
[----:B------:R-:W-:Y:S05]  /*08c0*/  BSYNC.RECONVERGENT B2 ;  /* 0x0000000000027941 */ /* 0x000fea0003800200 */
.L_x_71:
[----:B-----5:R1:W-:Y:S02]  /*08d0*/  STS [R22], R17 ;  /* 0x0000001116007388 */ /* 0x0203e40000000800 */
.L_x_65:
[----:B0-----:R-:W-:Y:S05]  /*08e0*/  BSYNC.RECONVERGENT B0 ;  /* 0x0000000000007941 */ /* 0x001fea0003800200 */
.L_x_64:
[----:B------:R-:W-:-:S05]  /*08f0*/  VIADD R20, R20, 0x8 ;  /* 0x0000000814147836 */ /* 0x000fca0000000000 */
[----:B------:R-:W-:-:S13]  /*0900*/  ISETP.GE.AND P0, PT, R20, R9, PT ;  /* 0x000000091400720c */ /* 0x000fda0003f06270 */
[----:B------:R-:W-:Y:S05]  /*0910*/  @!P0 BRA `(.L_x_73) ;  /* 0xfffffff800388947 */ /* 0x000fea000383ffff */
.L_x_63:
[----:B0-----:R-:W-:Y:S05]  /*0920*/  BSYNC.RECONVERGENT B1 ;  /* 0x0000000000017941 */ /* 0x001fea0003800200 */
.L_x_62:
[----:B------:R-:W-:Y:S06]  /*0930*/  BAR.SYNC.DEFER_BLOCKING 0x0 ;  /* 0x0000000000007b1d */ /* 0x000fec0000010000 */
[----:B------:R-:W-:Y:S04]  /*0940*/  BSSY.RECONVERGENT B0, `(.L_x_74) ;  /* 0x0000099000007945 */ /* 0x000fe80003800200 */
[----:B------:R-:W-:Y:S05]  /*0950*/  @!P1 BRA `(.L_x_75) ;  /* 0x00000008005c9947 */ /* 0x000fea0003800000 */
[----:B------:R-:W1:Y:S01]  /*0960*/  LDC R14, c[0x0][0x3a0] ;  /* 0x0000e800ff0e7b82 */ /* 0x000e620000000800 */
[----:B------:R-:W-:Y:S01]  /*0970*/  UMOV UR5, URZ ;  /* 0x000000ff00057c82 */ /* 0x000fe20008000000 */
[----:B-1----:R-:W-:-:S07]  /*0980*/  IMAD R17, R3, R14, UR4 ;  /* 0x0000000403117e24 */ /* 0x002fce000f8e020e */
.L_x_81:
[----:B------:R-:W0:Y:S01]  /*0990*/  LDC R18, c[0x0][0x3b8] ;  /* 0x0000ee00ff127b82 */ /* 0x000e220000000800 */
[----:B------:R-:W1:Y:S01]  /*09a0*/  S2R R15, SR_CgaCtaId ;  /* 0x00000000000f7919 */ /* 0x000e620000008800 */
[----:B------:R-:W-:Y:S01]  /*09b0*/  IADD3 R16, PT, PT, R2, UR5, RZ ;  /* 0x0000000502107c10 */ /* 0x000fe2000fffe0ff */
[----:B------:R-:W-:Y:S01]  /*09c0*/  IMAD.MOV.U32 R21, RZ, RZ, RZ ;  /* 0x000000ffff157224 */ /* 0x000fe200078e00ff */
[----:B------:R-:W-:Y:S02]  /*09d0*/  MOV R14, 0x400 ;  /* 0x00000400000e7802 */ /* 0x000fe40000000f00 */
[----:B0-----:R-:W-:Y:S01]  /*09e0*/  ISETP.GE.U32.AND P2, PT, R18, 0x10, PT ;  /* 0x000000101200780c */ /* 0x001fe20003f46070 */
[----:B------:R-:W-:Y:S01]  /*09f0*/  IMAD R19, R17, R18, UR5 ;  /* 0x0000000511137e24 */ /* 0x000fe2000f8e0212 */
[----:B------:R-:W-:-:S06]  /*0a00*/  UIADD3 UR5, UPT, UPT, UR5, 0x1, URZ ;  /* 0x0000000105057890 */ /* 0x000fcc000fffe0ff */
[----:B------:R-:W-:Y:S02]  /*0a10*/  ISETP.NE.AND P0, PT, R18, UR5, PT ;  /* 0x0000000512007c0c */ /* 0x000fe4000bf05270 */
[----:B-1----:R-:W-:-:S05]  /*0a20*/  LEA R15, R15, R14, 0x18 ;  /* 0x0000000e0f0f7211 */ /* 0x002fca00078ec0ff */
[----:B------:R-:W-:Y:S01]  /*0a30*/  IMAD R16, R16, 0x28, R15 ;  /* 0x0000002810107824 */ /* 0x000fe200078e020f */
[----:B------:R-:W-:Y:S06]  /*0a40*/  @!P2 BRA `(.L_x_76) ;  /* 0x0000000000e8a947 */ /* 0x000fec0003800000 */
[----:B------:R-:W-:-:S05]  /*0a50*/  UMOV UR6, URZ ;  /* 0x000000ff00067c82 */ /* 0x000fca0008000000 */
.L_x_77:
[----:B------:R-:W0:Y:S01]  /*0a60*/  LDC.64 R14, c[0x0][0x388] ;  /* 0x0000e200ff0e7b82 */ /* 0x000e220000000a00 */
[----:B------:R-:W-:-:S04]  /*0a70*/  IMAD R21, R19, R18, UR6 ;  /* 0x0000000613157e24 */ /* 0x000fc8000f8e0212 */
[----:B0-----:R-:W-:-:S05]  /*0a80*/  IMAD.WIDE R14, R21, 0x4, R14 ;  /* 0x00000004150e7825 */ /* 0x001fca00078e020e */
[----:B------:R-:W2:Y:S04]  /*0a90*/  LDG.E.CONSTANT R26, desc[UR8][R14.64] ;  /* 0x000000080e1a7981 */ /* 0x000ea8000c1e9900 */
[----:B------:R-:W3:Y:S04]  /*0aa0*/  LDG.E.CONSTANT R24, desc[UR8][R14.64+0x4] ;  /* 0x000004080e187981 */ /* 0x000ee8000c1e9900 */
[----:B------:R-:W4:Y:S04]  /*0ab0*/  LDG.E.CONSTANT R23, desc[UR8][R14.64+0x8] ;  /* 0x000008080e177981 */ /* 0x000f28000c1e9900 */
[----:B------:R-:W5:Y:S04]  /*0ac0*/  LDG.E.CONSTANT R22, desc[UR8][R14.64+0xc] ;  /* 0x00000c080e167981 */ /* 0x000f68000c1e9900 */
[----:B------:R-:W5:Y:S01]  /*0ad0*/  LDG.E.CONSTANT R21, desc[UR8][R14.64+0x10] ;  /* 0x000010080e157981 */ /* 0x000f62000c1e9900 */
[----:B------:R-:W-:-:S05]  /*0ae0*/  IADD3 R25, PT, PT, R0, UR6, RZ ;  /* 0x0000000600197c10 */ /* 0x000fca000fffe0ff */
[----:B------:R-:W-:-:S05]  /*0af0*/  IMAD R20, R25, 0x4, R16 ;  /* 0x0000000419147824 */ /* 0x000fca00078e0210 */
[----:B------:R-:W2:Y:S04]  /*0b00*/  LDS R25, [R20] ;  /* 0x0000000014197984 */ /* 0x000ea80000000800 */
[----:B------:R-:W-:Y:S04]  /*0b10*/  LDS R27, [R20+0x24] ;  /* 0x00002400141b7984 */ /* 0x000fe80000000800 */
[----:B------:R-:W-:Y:S01]  /*0b20*/  LDS R29, [R20+0x3c] ;  /* 0x00003c00141d7984 */ /* 0x000fe20000000800 */
[----:B--2---:R-:W-:-:S03]  /*0b30*/  FFMA R25, R25, R26, R4 ;  /* 0x0000001a19197223 */ /* 0x004fc60000000004 */
[----:B------:R-:W3:Y:S04]  /*0b40*/  LDS R26, [R20+0x4] ;  /* 0x00000400141a7984 */ /* 0x000ee80000000800 */
[----:B------:R-:W2:Y:S01]  /*0b50*/  LDG.E.CONSTANT R4, desc[UR8][R14.64+0x14] ;  /* 0x000014080e047981 */ /* 0x000ea2000c1e9900 */
[----:B---3--:R-:W-:-:S03]  /*0b60*/  FFMA R26, R26, R24, R25 ;  /* 0x000000181a1a7223 */ /* 0x008fc60000000019 */
[----:B------:R-:W4:Y:S04]  /*0b70*/  LDS R25, [R20+0x8] ;  /* 0x0000080014197984 */ /* 0x000f280000000800 */
[----:B------:R-:W3:Y:S01]  /*0b80*/  LDG.E.CONSTANT R24, desc[UR8][R14.64+0x18] ;  /* 0x000018080e187981 */ /* 0x000ee2000c1e9900 */
[----:B----4-:R-:W-:-:S03]  /*0b90*/  FFMA R25, R25, R23, R26 ;  /* 0x0000001719197223 */ /* 0x010fc6000000001a */
[----:B------:R-:W5:Y:S04]  /*0ba0*/  LDS R26, [R20+0xc] ;  /* 0x00000c00141a7984 */ /* 0x000f680000000800 */
[----:B------:R-:W4:Y:S01]  /*0bb0*/  LDG.E.CONSTANT R23, desc[UR8][R14.64+0x1c] ;  /* 0x00001c080e177981 */ /* 0x000f22000c1e9900 */
[----:B-----5:R-:W-:-:S03]  /*0bc0*/  FFMA R26, R26, R22, R25 ;  /* 0x000000161a1a7223 */ /* 0x020fc60000000019 */
[----:B------:R-:W0:Y:S04]  /*0bd0*/  LDS R25, [R20+0x10] ;  /* 0x0000100014197984 */ /* 0x000e280000000800 */
[----:B------:R-:W5:Y:S01]  /*0be0*/  LDG.E.CONSTANT R22, desc[UR8][R14.64+0x20] ;  /* 0x000020080e167981 */ /* 0x000f62000c1e9900 */
[----:B0-----:R-:W-:-:S03]  /*0bf0*/  FFMA R25, R25, R21, R26 ;  /* 0x0000001519197223 */ /* 0x001fc6000000001a */
[----:B------:R-:W5:Y:S04]  /*0c00*/  LDG.E.CONSTANT R21, desc[UR8][R14.64+0x24] ;  /* 0x000024080e157981 */ /* 0x000f68000c1e9900 */
[----:B------:R-:W2:Y:S02]  /*0c10*/  LDS R26, [R20+0x14] ;  /* 0x00001400141a7984 */ /* 0x000ea40000000800 */
[----:B--2---:R-:W-:Y:S02]  /*0c20*/  FFMA R25, R26, R4, R25 ;  /* 0x000000041a197223 */ /* 0x004fe40000000019 */
[----:B------:R-:W3:Y:S04]  /*0c30*/  LDS R4, [R20+0x18] ;  /* 0x0000180014047984 */ /* 0x000ee80000000800 */
[----:B------:R-:W-:Y:S01]  /*0c40*/  LDS R26, [R20+0x20] ;  /* 0x00002000141a7984 */ /* 0x000fe20000000800 */
[----:B---3--:R-:W-:-:S03]  /*0c50*/  FFMA R24, R4, R24, R25 ;  /* 0x0000001804187223 */ /* 0x008fc60000000019 */
[----:B------:R-:W4:Y:S04]  /*0c60*/  LDS R25, [R20+0x1c] ;  /* 0x00001c0014197984 */ /* 0x000f280000000800 */
[----:B------:R-:W2:Y:S01]  /*0c70*/  LDG.E.CONSTANT R4, desc[UR8][R14.64+0x28] ;  /* 0x000028080e047981 */ /* 0x000ea2000c1e9900 */
[----:B----4-:R-:W-:-:S03]  /*0c80*/  FFMA R25, R25, R23, R24 ;  /* 0x0000001719197223 */ /* 0x010fc60000000018 */
[----:B------:R-:W3:Y:S04]  /*0c90*/  LDG.E.CONSTANT R23, desc[UR8][R14.64+0x2c] ;  /* 0x00002c080e177981 */ /* 0x000ee8000c1e9900 */
[----:B------:R-:W4:Y:S01]  /*0ca0*/  LDG.E.CONSTANT R24, desc[UR8][R14.64+0x34] ;  /* 0x000034080e187981 */ /* 0x000f22000c1e9900 */
[----:B-----5:R-:W-:-:S03]  /*0cb0*/  FFMA R26, R26, R22, R25 ;  /* 0x000000161a1a7223 */ /* 0x020fc60000000019 */
[----:B------:R-:W5:Y:S04]  /*0cc0*/  LDG.E.CONSTANT R22, desc[UR8][R14.64+0x30] ;  /* 0x000030080e167981 */ /* 0x000f68000c1e9900 */
[----:B------:R-:W4:Y:S01]  /*0cd0*/  LDG.E.CONSTANT R25, desc[UR8][R14.64+0x3c] ;  /* 0x00003c080e197981 */ /* 0x000f22000c1e9900 */
[----:B------:R-:W-:-:S03]  /*0ce0*/  FFMA R27, R27, R21, R26 ;  /* 0x000000151b1b7223 */ /* 0x000fc6000000001a */
[----:B------:R-:W4:Y:S04]  /*0cf0*/  LDG.E.CONSTANT R21, desc[UR8][R14.64+0x38] ;  /* 0x000038080e157981 */ /* 0x000f28000c1e9900 */
[----:B------:R-:W2:Y:S01]  /*0d00*/  LDS R26, [R20+0x28] ;  /* 0x00002800141a7984 */ /* 0x000ea20000000800 */
[----:B------:R-:W-:-:S06]  /*0d10*/  UIADD3 UR6, UPT, UPT, UR6, 0x10, URZ ;  /* 0x0000001006067890 */ /* 0x000fcc000fffe0ff */
[----:B------:R-:W-:Y:S01]  /*0d20*/  ISETP.NE.AND P2, PT, R12, UR6, PT ;  /* 0x000000060c007c0c */ /* 0x000fe2000bf45270 */
[----:B--2---:R-:W-:Y:S02]  /*0d30*/  FFMA R4, R26, R4, R27 ;  /* 0x000000041a047223 */ /* 0x004fe4000000001b */
[----:B------:R-:W3:Y:S04]  /*0d40*/  LDS R27, [R20+0x2c] ;  /* 0x00002c00141b7984 */ /* 0x000ee80000000800 */
[----:B------:R-:W5:Y:S01]  /*0d50*/  LDS R26, [R20+0x30] ;  /* 0x00003000141a7984 */ /* 0x000f620000000800 */
[----:B---3--:R-:W-:-:S03]  /*0d60*/  FFMA R23, R27, R23, R4 ;  /* 0x000000171b177223 */ /* 0x008fc60000000004 */
[----:B------:R-:W4:Y:S04]  /*0d70*/  LDS R4, [R20+0x34] ;  /* 0x0000340014047984 */ /* 0x000f280000000800 */
[----:B------:R-:W0:Y:S01]  /*0d80*/  LDS R27, [R20+0x38] ;  /* 0x00003800141b7984 */ /* 0x000e220000000800 */
[----:B-----5:R-:W-:-:S04]  /*0d90*/  FFMA R23, R26, R22, R23 ;  /* 0x000000161a177223 */ /* 0x020fc80000000017 */
[----:B----4-:R-:W-:-:S04]  /*0da0*/  FFMA R4, R4, R24, R23 ;  /* 0x0000001804047223 */ /* 0x010fc80000000017 */
[----:B0-----:R-:W-:-:S04]  /*0db0*/  FFMA R4, R27, R21, R4 ;  /* 0x000000151b047223 */ /* 0x001fc80000000004 */
[----:B------:R-:W-:Y:S01]  /*0dc0*/  FFMA R4, R29, R25, R4 ;  /* 0x000000191d047223 */ /* 0x000fe20000000004 */
[----:B------:R-:W-:Y:S06]  /*0dd0*/  @P2 BRA `(.L_x_77) ;  /* 0xfffffffc00202947 */ /* 0x000fec000383ffff */
[----:B------:R-:W-:-:S07]  /*0de0*/  MOV R21, R12 ;  /* 0x0000000c00157202 */ /* 0x000fce0000000f00 */
.L_x_76:
[----:B------:R-:W-:-:S13]  /*0df0*/  ISETP.NE.AND P2, PT, R10, RZ, PT ;  /* 0x000000ff0a00720c */ /* 0x000fda0003f45270 */
[----:B------:R-:W-:Y:S05]  /*0e00*/  @!P2 BRA `(.L_x_78) ;  /* 0x00000004002ca947 */ /* 0x000fea0003800000 */
[----:B------:R-:W-:Y:S01]  /*0e10*/  VIADD R14, R10, 0xffffffff ;  /* 0xffffffff0a0e7836 */ /* 0x000fe20000000000 */
[----:B------:R-:W-:-:S04]  /*0e20*/  ISETP.NE.AND P3, PT, R11, RZ, PT ;  /* 0x000000ff0b00720c */ /* 0x000fc80003f65270 */
[----:B------:R-:W-:-:S13]  /*0e30*/  ISETP.GE.U32.AND P2, PT, R14, 0x7, PT ;  /* 0x000000070e00780c */ /* 0x000fda0003f46070 */
[----:B------:R-:W-:Y:S05]  /*0e40*/  @!P2 BRA `(.L_x_79) ;  /* 0x000000000078a947 */ /* 0x000fea0003800000 */
[----:B------:R-:W0:Y:S01]  /*0e50*/  LDC.64 R14, c[0x0][0x388] ;  /* 0x0000e200ff0e7b82 */ /* 0x000e220000000a00 */
[----:B------:R-:W-:-:S04]  /*0e60*/  IMAD R23, R19, R18, R21 ;  /* 0x0000001213177224 */ /* 0x000fc800078e0215 */
[----:B0-----:R-:W-:-:S05]  /*0e70*/  IMAD.WIDE R14, R23, 0x4, R14 ;  /* 0x00000004170e7825 */ /* 0x001fca00078e020e */
[----:B------:R-:W2:Y:S04]  /*0e80*/  LDG.E.CONSTANT R24, desc[UR8][R14.64] ;  /* 0x000000080e187981 */ /* 0x000ea8000c1e9900 */
[----:B------:R-:W3:Y:S04]  /*0e90*/  LDG.E.CONSTANT R25, desc[UR8][R14.64+0x4] ;  /* 0x000004080e197981 */ /* 0x000ee8000c1e9900 */
[----:B------:R-:W4:Y:S01]  /*0ea0*/  LDG.E.CONSTANT R22, desc[UR8][R14.64+0x8] ;  /* 0x000008080e167981 */ /* 0x000f22000c1e9900 */
[----:B------:R-:W-:-:S05]  /*0eb0*/  IADD3 R23, PT, PT, R21, R0, RZ ;  /* 0x0000000015177210 */ /* 0x000fca0007ffe0ff */
        /* <DEDUP_REMOVED lines=8> */
[----:B------:R-:W3:Y:S04]  /*0f40*/  LDG.E.CONSTANT R24, desc[UR8][R14.64+0x10] ;  /* 0x000010080e187981 */ /* 0x000ee8000c1e9900 */
[----:B------:R-:W5:Y:S01]  /*0f50*/  LDG.E.CONSTANT R23, desc[UR8][R14.64+0x14] ;  /* 0x000014080e177981 */ /* 0x000f62000c1e9900 */
[----:B----4-:R-:W-:-:S03]  /*0f60*/  FFMA R27, R26, R22, R25 ;  /* 0x000000161a1b7223 */ /* 0x010fc60000000019 */
[----:B------:R-:W4:Y:S04]  /*0f70*/  LDG.E.CONSTANT R22, desc[UR8][R14.64+0x18] ;  /* 0x000018080e167981 */ /* 0x000f28000c1e9900 */
[----:B------:R-:W4:Y:S01]  /*0f80*/  LDG.E.CONSTANT R25, desc[UR8][R14.64+0x1c] ;  /* 0x00001c080e197981 */ /* 0x000f22000c1e9900 */
[----:B------:R-:W-:-:S03]  /*0f90*/  IADD3 R21, PT, PT, R21, 0x8, RZ ;  /* 0x0000000815157810 */ /* 0x000fc60007ffe0ff */
[----:B------:R-:W2:Y:S02]  /*0fa0*/  LDS R26, [R20+0xc] ;  /* 0x00000c00141a7984 */ /* 0x000ea40000000800 */
[----:B--2---:R-:W-:Y:S02]  /*0fb0*/  FFMA R27, R26, R4, R27 ;  /* 0x000000041a1b7223 */ /* 0x004fe4000000001b */
[----:B------:R-:W3:Y:S02]  /*0fc0*/  LDS R4, [R20+0x10] ;  /* 0x0000100014047984 */ /* 0x000ee40000000800 */
[----:B---3--:R-:W-:Y:S02]  /*0fd0*/  FFMA R4, R4, R24, R27 ;  /* 0x0000001804047223 */ /* 0x008fe4000000001b */
[----:B------:R-:W4:Y:S02]  /*0fe0*/  LDS R24, [R20+0x18] ;  /* 0x0000180014187984 */ /* 0x000f240000000800 */
[----:B-----5:R-:W-:-:S02]  /*0ff0*/  FFMA R23, R29, R23, R4 ;  /* 0x000000171d177223 */ /* 0x020fc40000000004 */
[----:B------:R-:W0:Y:S02]  /*1000*/  LDS R27, [R20+0x1c] ;  /* 0x00001c00141b7984 */ /* 0x000e240000000800 */
[----:B----4-:R-:W-:-:S04]  /*1010*/  FFMA R22, R24, R22, R23 ;  /* 0x0000001618167223 */ /* 0x010fc80000000017 */
[----:B0-----:R-:W-:-:S07]  /*1020*/  FFMA R4, R27, R25, R22 ;  /* 0x000000191b047223 */ /* 0x001fce0000000016 */
.L_x_79:
        /* <DEDUP_REMOVED lines=10> */
[----:B------:R-:W4:Y:S04]  /*10d0*/  LDG.E.CONSTANT R20, desc[UR8][R14.64+0x8] ;  /* 0x000008080e147981 */ /* 0x000f28000c1e9900 */
[----:B------:R-:W5:Y:S01]  /*10e0*/  LDG.E.CONSTANT R23, desc[UR8][R14.64+0xc] ;  /* 0x00000c080e177981 */ /* 0x000f62000c1e9900 */
[C---:B------:R-:W-:Y:S01]  /*10f0*/  IADD3 R25, PT, PT, R21.reuse, R0, RZ ;  /* 0x0000000015197210 */ /* 0x040fe20007ffe0ff */
[----:B------:R-:W-:-:S03]  /*1100*/  VIADD R21, R21, 0x4 ;  /* 0x0000000415157836 */ /* 0x000fc60000000000 */
[----:B------:R-:W-:-:S05]  /*1110*/  LEA R25, R25, R16, 0x2 ;  /* 0x0000001019197211 */ /* 0x000fca00078e10ff */
[----:B------:R-:W2:Y:S04]  /*1120*/  LDS R27, [R25] ;  /* 0x00000000191b7984 */ /* 0x000ea80000000800 */
[----:B------:R-:W3:Y:S04]  /*1130*/  LDS R26, [R25+0x4] ;  /* 0x00000400191a7984 */ /* 0x000ee80000000800 */
[----:B------:R-:W-:Y:S01]  /*1140*/  LDS R29, [R25+0xc] ;  /* 0x00000c00191d7984 */ /* 0x000fe20000000800 */
[----:B--2---:R-:W-:-:S03]  /*1150*/  FFMA R27, R27, R24, R4 ;  /* 0x000000181b1b7223 */ /* 0x004fc60000000004 */
[----:B------:R-:W4:Y:S01]  /*1160*/  LDS R4, [R25+0x8] ;  /* 0x0000080019047984 */ /* 0x000f220000000800 */
[----:B---3--:R-:W-:-:S04]  /*1170*/  FFMA R27, R26, R22, R27 ;  /* 0x000000161a1b7223 */ /* 0x008fc8000000001b */
[----:B----4-:R-:W-:-:S04]  /*1180*/  FFMA R4, R4, R20, R27 ;  /* 0x0000001404047223 */ /* 0x010fc8000000001b */
[----:B-----5:R-:W-:-:S07]  /*1190*/  FFMA R4, R29, R23, R4 ;  /* 0x000000171d047223 */ /* 0x020fce0000000004 */
.L_x_80:
[----:B------:R-:W-:Y:S05]  /*11a0*/  @!P3 BRA `(.L_x_78) ;  /* 0x000000000044b947 */ /* 0x000fea0003800000 */
[----:B------:R-:W0:Y:S01]  /*11b0*/  LDC.64 R14, c[0x0][0x388] ;  /* 0x0000e200ff0e7b82 */ /* 0x000e220000000a00 */
[----:B------:R-:W-:-:S04]  /*11c0*/  IMAD R19, R19, R18, R21 ;  /* 0x0000001213137224 */ /* 0x000fc800078e0215 */
[----:B0-----:R-:W-:-:S05]  /*11d0*/  IMAD.WIDE R14, R19, 0x4, R14 ;  /* 0x00000004130e7825 */ /* 0x001fca00078e020e */
[----:B------:R-:W2:Y:S01]  /*11e0*/  LDG.E.CONSTANT R18, desc[UR8][R14.64] ;  /* 0x000000080e127981 */ /* 0x000ea2000c1e9900 */
[----:B------:R-:W-:Y:S02]  /*11f0*/  IADD3 R19, PT, PT, R0, R21, RZ ;  /* 0x0000001500137210 */ /* 0x000fe40007ffe0ff */
[----:B------:R-:W-:Y:S02]  /*1200*/  ISETP.NE.AND P2, PT, R13, 0x1, PT ;  /* 0x000000010d00780c */ /* 0x000fe40003f45270 */
[----:B------:R-:W-:-:S05]  /*1210*/  LEA R20, R19, R16, 0x2 ;  /* 0x0000001013147211 */ /* 0x000fca00078e10ff */
[----:B------:R-:W2:Y:S02]  /*1220*/  LDS R19, [R20] ;  /* 0x0000000014137984 */ /* 0x000ea40000000800 */
[----:B--2---:R-:W-:-:S04]  /*1230*/  FFMA R4, R19, R18, R4 ;  /* 0x0000001213047223 */ /* 0x004fc80000000004 */
[----:B------:R-:W-:Y:S05]  /*1240*/  @!P2 BRA `(.L_x_78) ;  /* 0x00000000001ca947 */ /* 0x000fea0003800000 */
[----:B------:R-:W-:Y:S01]  /*1250*/  ISETP.NE.AND P2, PT, R13, 0x2, PT ;  /* 0x000000020d00780c */ /* 0x000fe20003f45270 */
[----:B------:R-:W2:Y:S04]  /*1260*/  LDG.E.CONSTANT R16, desc[UR8][R14.64+0x4] ;  /* 0x000004080e107981 */ /* 0x000ea8000c1e9900 */
[----:B------:R-:W2:Y:S08]  /*1270*/  LDS R19, [R20+0x4] ;  /* 0x0000040014137984 */ /* 0x000eb00000000800 */
[----:B------:R-:W3:Y:S04]  /*1280*/  @P2 LDG.E.CONSTANT R18, desc[UR8][R14.64+0x8] ;  /* 0x000008080e122981 */ /* 0x000ee8000c1e9900 */
[----:B------:R-:W3:Y:S01]  /*1290*/  @P2 LDS R21, [R20+0x8] ;  /* 0x0000080014152984 */ /* 0x000ee20000000800 */
[----:B--2---:R-:W-:-:S04]  /*12a0*/  FFMA R4, R19, R16, R4 ;  /* 0x0000001013047223 */ /* 0x004fc80000000004 */
[----:B---3--:R-:W-:-:S07]  /*12b0*/  @P2 FFMA R4, R21, R18, R4 ;  /* 0x0000001215042223 */ /* 0x008fce0000000004 */
.L_x_78:
[----:B------:R-:W-:Y:S05]  /*12c0*/  @P0 BRA `(.L_x_81) ;  /* 0xfffffff400b00947 */ /* 0x000fea000383ffff */
.L_x_75:
[----:B------:R-:W-:Y:S05]  /*12d0*/  BSYNC.RECONVERGENT B0 ;  /* 0x0000000000007941 */ /* 0x000fea0003800200 */
.L_x_74:
[----:B------:R-:W0:Y:S01]  /*12e0*/  LDCU UR5, c[0x0][0x3a0] ;  /* 0x00007400ff0577ac */ /* 0x000e220008000800 */
[----:B------:R-:W-:-:S04]  /*12f0*/  UIADD3 UR4, UPT, UPT, UR4, 0x1, URZ ;  /* 0x0000000104047890 */ /* 0x000fc8000fffe0ff */
[----:B0-----:R-:W-:Y:S01]  /*1300*/  UISETP.NE.AND UP0, UPT, UR4, UR5, UPT ;  /* 0x000000050400728c */ /* 0x001fe2000bf05270 */
[----:B------:R-:W-:Y:S08]  /*1310*/  BAR.SYNC.DEFER_BLOCKING 0x0 ;  /* 0x0000000000007b1d */ /* 0x000ff00000010000 */
[----:B------:R-:W-:Y:S05]  /*1320*/  BRA.U UP0, `(.L_x_82) ;  /* 0xffffffed00a07547 */ /* 0x000fea000b83ffff */
.L_x_61:
[----:B------:R-:W0:Y:S02]  /*1330*/  LDCU.64 UR6, c[0x0][0x3b0] ;  /* 0x00007600ff0677ac */ /* 0x000e240008000a00 */
[----:B0-----:R-:W-:-:S04]  /*1340*/  ISETP.GE.AND P0, PT, R6, UR7, PT ;  /* 0x0000000706007c0c */ /* 0x001fc8000bf06270 */
[----:B------:R-:W-:-:S13]  /*1350*/  ISETP.GE.OR P0, PT, R5, UR6, P0 ;  /* 0x0000000605007c0c */ /* 0x000fda0008706670 */
[----:B------:R-:W-:Y:S05]  /*1360*/  @P0 EXIT ;  /* 0x000000000000094d */ /* 0x000fea0003800000 */
[----:B------:R-:W0:Y:S08]  /*1370*/  LDC.64 R8, c[0x0][0x390] ;  /* 0x0000e400ff087b82 */ /* 0x000e300000000a00 */
[----:B------:R-:W2:Y:S01]  /*1380*/  LDC.64 R10, c[0x0][0x398] ;  /* 0x0000e600ff0a7b82 */ /* 0x000ea20000000a00 */
[----:B0-----:R-:W-:-:S06]  /*1390*/  IMAD.WIDE.U32 R8, R3, 0x4, R8 ;  /* 0x0000000403087825 */ /* 0x001fcc00078e0008 */
[----:B------:R-:W3:Y:S01]  /*13a0*/  LDG.E.CONSTANT R9, desc[UR8][R8.64] ;  /* 0x0000000808097981 */ /* 0x000ee2000c1e9900 */
[----:B------:R-:W-:-:S04]  /*13b0*/  IMAD R3, R3, UR6, R5 ;  /* 0x0000000603037c24 */ /* 0x000fc8000f8e0205 */
[----:B------:R-:W-:-:S04]  /*13c0*/  IMAD R3, R3, UR7, R6 ;  /* 0x0000000703037c24 */ /* 0x000fc8000f8e0206 */
[----:B--2---:R-:W-:-:S04]  /*13d0*/  IMAD.WIDE.U32 R2, R3, 0x4, R10 ;  /* 0x0000000403027825 */ /* 0x004fc800078e000a */
[----:B---3--:R-:W-:-:S05]  /*13e0*/  FADD R5, R9, R4 ;  /* 0x0000000409057221 */ /* 0x008fca0000000000 */
[----:B------:R-:W-:Y:S01]  /*13f0*/  STG.E desc[UR8][R2.64], R5 ;  /* 0x0000000502007986 */ /* 0x000fe2000c101908 */
[----:B------:R-:W-:Y:S05]  /*1400*/  EXIT ;  /* 0x000000000000794d */ /* 0x000fea0003800000 */
.L_x_83:
        /* <DEDUP_REMOVED lines=15> */
.L_x_97:


//--------------------- .nv.shared.reserved.0     --------------------------
	.section	.nv.shared.reserved.0,"aw",@nobits
	.weak		__nv_reservedSMEM_offset_0_alias
	.size		__nv_reservedSMEM_offset_0_alias, 0, 64
	.other		__nv_reservedSMEM_offset_0_alias,@"STO_CUDA_RESERVED_SHARED STV_DEFAULT"
__nv_reservedSMEM_offset_0_alias:
	.zero		0
	.zero		64


//--------------------- .nv.shared._Z16conv2d_kernel_v1PKfS0_S0_Pfiiiiiiii --------------------------
	.section	.nv.shared._Z16conv2d_kernel_v1PKfS0_S0_Pfiiiiiiii,"aw",@nobits
	.sectionflags	@""
	.align	4
.nv.shared._Z16conv2d_kernel_v1PKfS0_S0_Pfiiiiiiii:
	.zero		1424


//--------------------- .nv.constant0._Z17sgd_update_kernelPfPKffi --------------------------
	.section	.nv.constant0._Z17sgd_update_kernelPfPKffi,"a",@progbits
	.sectionflags	@""
	.align	4
.nv.constant0._Z17sgd_update_kernelPfPKffi:
	.zero		920


//--------------------- .nv.constant0._Z15mse_loss_kernelPKfS0_PfS1_i --------------------------
	.section	.nv.constant0._Z15mse_loss_kernelPKfS0_PfS1_i,"a",@progbits
	.sectionflags	@""
	.align	4
.nv.constant0._Z15mse_loss_kernelPKfS0_PfS1_i:
	.zero		932


//--------------------- .nv.constant0._Z24conv2d_input_grad_kernelPKfS0_Pfiiiiiiii --------------------------
	.section	.nv.constant0._Z24conv2d_input_grad_kernelPKfS0_Pfiiiiiiii,"a",@progbits
	.sectionflags	@""
	.align	4
.nv.constant0._Z24conv2d_input_grad_kernelPKfS0_Pfiiiiiiii:
	.zero		952


//--------------------- .nv.constant0._Z23conv2d_bias_grad_kernelPKfPfiii --------------------------
	.section	.nv.constant0._Z23conv2d_bias_grad_kernelPKfPfiii,"a",@progbits
	.sectionflags	@""
	.align	4
.nv.constant0._Z23conv2d_bias_grad_kernelPKfPfiii:
	.zero		924


//--------------------- .nv.constant0._Z25conv2d_weight_grad_kernelPKfS0_Pfiiiiiiii --------------------------
	.section	.nv.constant0._Z25conv2d_weight_grad_kernelPKfS0_Pfiiiiiiii,"a",@progbits
	.sectionflags	@""
	.align	4
.nv.constant0._Z25conv2d_weight_grad_kernelPKfS0_Pfiiiiiiii:
	.zero		952


//--------------------- .nv.constant0._Z24upsample_backward_kernelPKfPfiii --------------------------
	.section	.nv.constant0._Z24upsample_backward_kernelPKfPfiii,"a",@progbits
	.sectionflags	@""
	.align	4
.nv.constant0._Z24upsample_backward_kernelPKfPfiii:
	.zero		924


//--------------------- .nv.constant0._Z23maxpool_backward_kernelPKfS0_Pfiii --------------------------
	.section	.nv.constant0._Z23maxpool_backward_kernelPKfS0_Pfiii,"a",@progbits
	.sectionflags	@""
	.align	4
.nv.constant0._Z23maxpool_backward_kernelPKfS0_Pfiii:
	.zero		932


//--------------------- .nv.constant0._Z20relu_backward_kernelPKfS0_Pfi --------------------------
	.section	.nv.constant0._Z20relu_backward_kernelPKfS0_Pfi,"a",@progbits
	.sectionflags	@""
	.align	4
.nv.constant0._Z20relu_backward_kernelPKfS0_Pfi:
	.zero		924


//--------------------- .nv.constant0._Z15upsample_kernelPKfPfiii --------------------------
	.section	.nv.constant0._Z15upsample_kernelPKfPfiii,"a",@progbits
	.sectionflags	@""
	.align	4
.nv.constant0._Z15upsample_kernelPKfPfiii:
	.zero		924


//--------------------- .nv.constant0._Z14maxpool_kernelPKfPfiii --------------------------
	.section	.nv.constant0._Z14maxpool_kernelPKfPfiii,"a",@progbits
	.sectionflags	@""
	.align	4
.nv.constant0._Z14maxpool_kernelPKfPfiii:
	.zero		924


//--------------------- .nv.constant0._Z11relu_kernelPKfPfi --------------------------
	.section	.nv.constant0._Z11relu_kernelPKfPfi,"a",@progbits
	.sectionflags	@""
	.align	4
.nv.constant0._Z11relu_kernelPKfPfi:
	.zero		916


//--------------------- .nv.constant0._Z13conv2d_kernelPKfS0_S0_Pfiiiiiiii --------------------------
	.section	.nv.constant0._Z13conv2d_kernelPKfS0_S0_Pfiiiiiiii,"a",@progbits
	.sectionflags	@""
	.align	4
.nv.constant0._Z13conv2d_kernelPKfS0_S0_Pfiiiiiiii:
	.zero		960


//--------------------- .nv.constant0._Z16conv2d_kernel_v1PKfS0_S0_Pfiiiiiiii --------------------------
	.section	.nv.constant0._Z16conv2d_kernel_v1PKfS0_S0_Pfiiiiiiii,"a",@progbits
	.sectionflags	@""
	.align	4
.nv.constant0._Z16conv2d_kernel_v1PKfS0_S0_Pfiiiiiiii:
	.zero		960


//--------------------- SYMBOLS --------------------------

	.type		.nv.reservedSmem.offset0,@object
	.size		.nv.reservedSmem.offset0,0x4
	.type		.nv.reservedSmem.cap,@object
	.size		.nv.reservedSmem.cap,0x4
